//
// Generated by NVIDIA NVVM Compiler
//
// Compiler Build ID: CL-36424714
// Cuda compilation tools, release 13.0, V13.0.88
// Based on NVVM 20.0.0
//

.version 9.0
.target sm_100
.address_size 64

	// .globl	_Z22assign_clusters_kernelP5PointPdPiii
.extern .shared .align 16 .b8 shared_memory[];

.visible .entry _Z22assign_clusters_kernelP5PointPdPiii(
	.param .u64 .ptr .align 1 _Z22assign_clusters_kernelP5PointPdPiii_param_0,
	.param .u64 .ptr .align 1 _Z22assign_clusters_kernelP5PointPdPiii_param_1,
	.param .u64 .ptr .align 1 _Z22assign_clusters_kernelP5PointPdPiii_param_2,
	.param .u32 _Z22assign_clusters_kernelP5PointPdPiii_param_3,
	.param .u32 _Z22assign_clusters_kernelP5PointPdPiii_param_4
)
{
	.reg .pred 	%p<6>;
	.reg .b32 	%r<34>;
	.reg .b64 	%rd<20>;
	.reg .b64 	%fd<86>;

	ld.param.u32 	%r10, [_Z22assign_clusters_kernelP5PointPdPiii_param_3];
	mov.u32 	%r11, %ctaid.x;
	mov.u32 	%r12, %ntid.x;
	mov.u32 	%r13, %tid.x;
	mad.lo.s32 	%r14, %r11, %r12, %r13;
	setp.ge.s32 	%p1, %r14, %r10;
	@%p1 bra 	$L__BB0_6;
	ld.param.u32 	%r28, [_Z22assign_clusters_kernelP5PointPdPiii_param_4];
	setp.lt.s32 	%p2, %r28, 1;
	mov.b32 	%r33, -1;
	@%p2 bra 	$L__BB0_4;
	ld.param.u32 	%r29, [_Z22assign_clusters_kernelP5PointPdPiii_param_4];
	ld.param.u64 	%rd17, [_Z22assign_clusters_kernelP5PointPdPiii_param_1];
	ld.param.u64 	%rd15, [_Z22assign_clusters_kernelP5PointPdPiii_param_0];
	cvta.to.global.u64 	%rd8, %rd15;
	mov.u32 	%r19, %ntid.x;
	mov.u32 	%r20, %tid.x;
	mad.lo.s32 	%r21, %r11, %r19, %r20;
	mul.wide.s32 	%rd9, %r21, 168;
	add.s64 	%rd10, %rd8, %rd9;
	ld.global.f64 	%fd1, [%rd10];
	ld.global.f64 	%fd2, [%rd10+8];
	ld.global.f64 	%fd3, [%rd10+16];
	ld.global.f64 	%fd4, [%rd10+24];
	ld.global.f64 	%fd5, [%rd10+32];
	ld.global.f64 	%fd6, [%rd10+40];
	ld.global.f64 	%fd7, [%rd10+48];
	ld.global.f64 	%fd8, [%rd10+56];
	ld.global.f64 	%fd9, [%rd10+64];
	ld.global.f64 	%fd10, [%rd10+72];
	ld.global.f64 	%fd11, [%rd10+80];
	ld.global.f64 	%fd12, [%rd10+88];
	ld.global.f64 	%fd13, [%rd10+96];
	ld.global.f64 	%fd14, [%rd10+104];
	ld.global.f64 	%fd15, [%rd10+112];
	ld.global.f64 	%fd16, [%rd10+120];
	ld.global.f64 	%fd17, [%rd10+128];
	ld.global.f64 	%fd18, [%rd10+136];
	ld.global.f64 	%fd19, [%rd10+144];
	ld.global.f64 	%fd20, [%rd10+152];
	neg.s32 	%r30, %r29;
	cvta.to.global.u64 	%rd11, %rd17;
	add.s64 	%rd19, %rd11, 80;
	mov.f64 	%fd85, 0d41CDCD6500000000;
	mov.b32 	%r33, -1;
	mov.b32 	%r31, 0;
$L__BB0_3:
	ld.global.f64 	%fd24, [%rd19+-80];
	sub.f64 	%fd25, %fd1, %fd24;
	ld.global.f64 	%fd26, [%rd19+-72];
	sub.f64 	%fd27, %fd2, %fd26;
	mul.f64 	%fd28, %fd27, %fd27;
	fma.rn.f64 	%fd29, %fd25, %fd25, %fd28;
	ld.global.f64 	%fd30, [%rd19+-64];
	sub.f64 	%fd31, %fd3, %fd30;
	fma.rn.f64 	%fd32, %fd31, %fd31, %fd29;
	ld.global.f64 	%fd33, [%rd19+-56];
	sub.f64 	%fd34, %fd4, %fd33;
	fma.rn.f64 	%fd35, %fd34, %fd34, %fd32;
	ld.global.f64 	%fd36, [%rd19+-48];
	sub.f64 	%fd37, %fd5, %fd36;
	fma.rn.f64 	%fd38, %fd37, %fd37, %fd35;
	ld.global.f64 	%fd39, [%rd19+-40];
	sub.f64 	%fd40, %fd6, %fd39;
	fma.rn.f64 	%fd41, %fd40, %fd40, %fd38;
	ld.global.f64 	%fd42, [%rd19+-32];
	sub.f64 	%fd43, %fd7, %fd42;
	fma.rn.f64 	%fd44, %fd43, %fd43, %fd41;
	ld.global.f64 	%fd45, [%rd19+-24];
	sub.f64 	%fd46, %fd8, %fd45;
	fma.rn.f64 	%fd47, %fd46, %fd46, %fd44;
	ld.global.f64 	%fd48, [%rd19+-16];
	sub.f64 	%fd49, %fd9, %fd48;
	fma.rn.f64 	%fd50, %fd49, %fd49, %fd47;
	ld.global.f64 	%fd51, [%rd19+-8];
	sub.f64 	%fd52, %fd10, %fd51;
	fma.rn.f64 	%fd53, %fd52, %fd52, %fd50;
	ld.global.f64 	%fd54, [%rd19];
	sub.f64 	%fd55, %fd11, %fd54;
	fma.rn.f64 	%fd56, %fd55, %fd55, %fd53;
	ld.global.f64 	%fd57, [%rd19+8];
	sub.f64 	%fd58, %fd12, %fd57;
	fma.rn.f64 	%fd59, %fd58, %fd58, %fd56;
	ld.global.f64 	%fd60, [%rd19+16];
	sub.f64 	%fd61, %fd13, %fd60;
	fma.rn.f64 	%fd62, %fd61, %fd61, %fd59;
	ld.global.f64 	%fd63, [%rd19+24];
	sub.f64 	%fd64, %fd14, %fd63;
	fma.rn.f64 	%fd65, %fd64, %fd64, %fd62;
	ld.global.f64 	%fd66, [%rd19+32];
	sub.f64 	%fd67, %fd15, %fd66;
	fma.rn.f64 	%fd68, %fd67, %fd67, %fd65;
	ld.global.f64 	%fd69, [%rd19+40];
	sub.f64 	%fd70, %fd16, %fd69;
	fma.rn.f64 	%fd71, %fd70, %fd70, %fd68;
	ld.global.f64 	%fd72, [%rd19+48];
	sub.f64 	%fd73, %fd17, %fd72;
	fma.rn.f64 	%fd74, %fd73, %fd73, %fd71;
	ld.global.f64 	%fd75, [%rd19+56];
	sub.f64 	%fd76, %fd18, %fd75;
	fma.rn.f64 	%fd77, %fd76, %fd76, %fd74;
	ld.global.f64 	%fd78, [%rd19+64];
	sub.f64 	%fd79, %fd19, %fd78;
	fma.rn.f64 	%fd80, %fd79, %fd79, %fd77;
	ld.global.f64 	%fd81, [%rd19+72];
	sub.f64 	%fd82, %fd20, %fd81;
	fma.rn.f64 	%fd83, %fd82, %fd82, %fd80;
	sqrt.rn.f64 	%fd84, %fd83;
	setp.lt.f64 	%p3, %fd84, %fd85;
	selp.f64 	%fd85, %fd84, %fd85, %p3;
	selp.b32 	%r33, %r31, %r33, %p3;
	add.s32 	%r31, %r31, 1;
	add.s32 	%r30, %r30, 1;
	setp.ne.s32 	%p4, %r30, 0;
	add.s64 	%rd19, %rd19, 160;
	@%p4 bra 	$L__BB0_3;
$L__BB0_4:
	ld.param.u64 	%rd16, [_Z22assign_clusters_kernelP5PointPdPiii_param_0];
	cvta.to.global.u64 	%rd12, %rd16;
	mov.u32 	%r22, %ctaid.x;
	mov.u32 	%r23, %ntid.x;
	mov.u32 	%r24, %tid.x;
	mad.lo.s32 	%r25, %r22, %r23, %r24;
	mul.wide.s32 	%rd13, %r25, 168;
	add.s64 	%rd4, %rd12, %rd13;
	ld.global.u32 	%r26, [%rd4+160];
	setp.eq.s32 	%p5, %r26, %r33;
	@%p5 bra 	$L__BB0_6;
	ld.param.u64 	%rd18, [_Z22assign_clusters_kernelP5PointPdPiii_param_2];
	st.global.u32 	[%rd4+160], %r33;
	cvta.to.global.u64 	%rd14, %rd18;
	atom.global.add.u32 	%r27, [%rd14], 1;
$L__BB0_6:
	ret;

}
	// .globl	_Z27compute_partial_sums_kernelP5PointPdPiii
.visible .entry _Z27compute_partial_sums_kernelP5PointPdPiii(
	.param .u64 .ptr .align 1 _Z27compute_partial_sums_kernelP5PointPdPiii_param_0,
	.param .u64 .ptr .align 1 _Z27compute_partial_sums_kernelP5PointPdPiii_param_1,
	.param .u64 .ptr .align 1 _Z27compute_partial_sums_kernelP5PointPdPiii_param_2,
	.param .u32 _Z27compute_partial_sums_kernelP5PointPdPiii_param_3,
	.param .u32 _Z27compute_partial_sums_kernelP5PointPdPiii_param_4
)
{
	.reg .pred 	%p<10>;
	.reg .b32 	%r<50>;
	.reg .b64 	%rd<17>;
	.reg .b64 	%fd<42>;

	ld.param.u32 	%r17, [_Z27compute_partial_sums_kernelP5PointPdPiii_param_3];
	ld.param.u32 	%r18, [_Z27compute_partial_sums_kernelP5PointPdPiii_param_4];
	mov.u32 	%r19, %ctaid.x;
	mov.u32 	%r1, %ntid.x;
	mov.u32 	%r49, %tid.x;
	mad.lo.s32 	%r3, %r19, %r1, %r49;
	mul.lo.s32 	%r4, %r18, 20;
	setp.ge.s32 	%p1, %r49, %r4;
	mov.u32 	%r46, %r49;
	@%p1 bra 	$L__BB1_1;
	bra.uni 	$L__BB1_12;
$L__BB1_1:
	mov.u32 	%r23, shared_memory;
	mad.lo.s32 	%r5, %r18, 160, %r23;
	setp.ge.s32 	%p3, %r49, %r18;
	mov.u32 	%r47, %r49;
	@%p3 bra 	$L__BB1_3;
$L__BB1_2:
	shl.b32 	%r24, %r47, 2;
	add.s32 	%r25, %r5, %r24;
	mov.b32 	%r26, 0;
	st.shared.u32 	[%r25], %r26;
	add.s32 	%r47, %r47, %r1;
	setp.lt.s32 	%p4, %r47, %r18;
	@%p4 bra 	$L__BB1_2;
$L__BB1_3:
	bar.sync 	0;
	setp.ge.s32 	%p5, %r3, %r17;
	@%p5 bra 	$L__BB1_5;
	ld.param.u64 	%rd14, [_Z27compute_partial_sums_kernelP5PointPdPiii_param_0];
	mov.u32 	%r27, %ctaid.x;
	mad.lo.s32 	%r28, %r27, %r1, %r49;
	cvta.to.global.u64 	%rd7, %rd14;
	mul.wide.s32 	%rd8, %r28, 168;
	add.s64 	%rd9, %rd7, %rd8;
	ld.global.u32 	%r29, [%rd9+160];
	mov.u32 	%r30, shared_memory;
	mad.lo.s32 	%r31, %r29, 160, %r30;
	ld.global.f64 	%fd1, [%rd9];
	atom.shared.add.f64 	%fd2, [%r31], %fd1;
	ld.global.f64 	%fd3, [%rd9+8];
	atom.shared.add.f64 	%fd4, [%r31+8], %fd3;
	ld.global.f64 	%fd5, [%rd9+16];
	atom.shared.add.f64 	%fd6, [%r31+16], %fd5;
	ld.global.f64 	%fd7, [%rd9+24];
	atom.shared.add.f64 	%fd8, [%r31+24], %fd7;
	ld.global.f64 	%fd9, [%rd9+32];
	atom.shared.add.f64 	%fd10, [%r31+32], %fd9;
	ld.global.f64 	%fd11, [%rd9+40];
	atom.shared.add.f64 	%fd12, [%r31+40], %fd11;
	ld.global.f64 	%fd13, [%rd9+48];
	atom.shared.add.f64 	%fd14, [%r31+48], %fd13;
	ld.global.f64 	%fd15, [%rd9+56];
	atom.shared.add.f64 	%fd16, [%r31+56], %fd15;
	ld.global.f64 	%fd17, [%rd9+64];
	atom.shared.add.f64 	%fd18, [%r31+64], %fd17;
	ld.global.f64 	%fd19, [%rd9+72];
	atom.shared.add.f64 	%fd20, [%r31+72], %fd19;
	ld.global.f64 	%fd21, [%rd9+80];
	atom.shared.add.f64 	%fd22, [%r31+80], %fd21;
	ld.global.f64 	%fd23, [%rd9+88];
	atom.shared.add.f64 	%fd24, [%r31+88], %fd23;
	ld.global.f64 	%fd25, [%rd9+96];
	atom.shared.add.f64 	%fd26, [%r31+96], %fd25;
	ld.global.f64 	%fd27, [%rd9+104];
	atom.shared.add.f64 	%fd28, [%r31+104], %fd27;
	ld.global.f64 	%fd29, [%rd9+112];
	atom.shared.add.f64 	%fd30, [%r31+112], %fd29;
	ld.global.f64 	%fd31, [%rd9+120];
	atom.shared.add.f64 	%fd32, [%r31+120], %fd31;
	ld.global.f64 	%fd33, [%rd9+128];
	atom.shared.add.f64 	%fd34, [%r31+128], %fd33;
	ld.global.f64 	%fd35, [%rd9+136];
	atom.shared.add.f64 	%fd36, [%r31+136], %fd35;
	ld.global.f64 	%fd37, [%rd9+144];
	atom.shared.add.f64 	%fd38, [%r31+144], %fd37;
	ld.global.f64 	%fd39, [%rd9+152];
	atom.shared.add.f64 	%fd40, [%r31+152], %fd39;
	mad.lo.s32 	%r32, %r18, 160, %r30;
	shl.b32 	%r33, %r29, 2;
	add.s32 	%r34, %r32, %r33;
	atom.shared.add.u32 	%r35, [%r34], 1;
$L__BB1_5:
	mov.u32 	%r10, %ctaid.x;
	setp.ge.s32 	%p6, %r49, %r4;
	bar.sync 	0;
	@%p6 bra 	$L__BB1_8;
	ld.param.u64 	%rd15, [_Z27compute_partial_sums_kernelP5PointPdPiii_param_1];
	mul.lo.s32 	%r11, %r4, %r10;
	cvta.to.global.u64 	%rd1, %rd15;
	mov.u32 	%r37, shared_memory;
	mov.u32 	%r48, %r49;
$L__BB1_7:
	shl.b32 	%r36, %r48, 3;
	add.s32 	%r38, %r37, %r36;
	ld.shared.f64 	%fd41, [%r38];
	add.s32 	%r39, %r48, %r11;
	mul.wide.s32 	%rd10, %r39, 8;
	add.s64 	%rd11, %rd1, %rd10;
	st.global.f64 	[%rd11], %fd41;
	add.s32 	%r48, %r48, %r1;
	setp.lt.s32 	%p7, %r48, %r4;
	@%p7 bra 	$L__BB1_7;
$L__BB1_8:
	setp.ge.s32 	%p8, %r49, %r18;
	@%p8 bra 	$L__BB1_11;
	ld.param.u64 	%rd16, [_Z27compute_partial_sums_kernelP5PointPdPiii_param_2];
	mul.lo.s32 	%r12, %r18, %r10;
	cvta.to.global.u64 	%rd2, %rd16;
	mov.u32 	%r40, shared_memory;
	mad.lo.s32 	%r41, %r18, 160, %r40;
$L__BB1_10:
	shl.b32 	%r42, %r49, 2;
	add.s32 	%r43, %r41, %r42;
	ld.shared.u32 	%r44, [%r43];
	add.s32 	%r45, %r49, %r12;
	mul.wide.s32 	%rd12, %r45, 4;
	add.s64 	%rd13, %rd2, %rd12;
	st.global.u32 	[%rd13], %r44;
	add.s32 	%r49, %r49, %r1;
	setp.lt.s32 	%p9, %r49, %r18;
	@%p9 bra 	$L__BB1_10;
$L__BB1_11:
	ret;
$L__BB1_12:
	shl.b32 	%r20, %r46, 3;
	mov.u32 	%r21, shared_memory;
	add.s32 	%r22, %r21, %r20;
	mov.b64 	%rd6, 0;
	st.shared.u64 	[%r22], %rd6;
	add.s32 	%r46, %r46, %r1;
	setp.lt.s32 	%p2, %r46, %r4;
	@%p2 bra 	$L__BB1_12;
	bra.uni 	$L__BB1_1;

}


// ===== COMPILED SASS (sm_100) =====

	.target	sm_100

	.elftype	@"ET_EXEC"


//--------------------- .note.nv.tkinfo           --------------------------
	.section	.note.nv.tkinfo,"",@"SHT_NOTE"
	.sectionflags	@"SHF_NOTE_NV_TKINFO"
	.tkinfo
        /*0018*/ 	.word	0x00000002
        /*0030*/ 	.string	""
        /*0030*/ 	.string	"ptxas"
        /*0030*/ 	.string	"Cuda compilation tools, release 13.0, V13.0.88"
        /*0030*/ 	.string	"Build cuda_13.0.r13.0/compiler.36424714_0"
        /*0030*/ 	.string	"-arch sm_100 -m 64 "



//--------------------- .note.nv.cuinfo           --------------------------
	.section	.note.nv.cuinfo,"",@"SHT_NOTE"
	.sectionflags	@"SHF_NOTE_NV_CUINFO"
        /*0018*/ 	.short	0x0002
        /*001a*/ 	.short	0x0064
        /*001c*/ 	.short	0x0082
	.zero		2


//--------------------- .nv.info                  --------------------------
	.section	.nv.info,"",@"SHT_CUDA_INFO"
	.align	4


	//----- nvinfo : EIATTR_REGCOUNT
	.align		4
        /*0000*/ 	.byte	0x04, 0x2f
        /*0002*/ 	.short	(.L_1 - .L_0)
	.align		4
.L_0:
        /*0004*/ 	.word	index@(_Z22assign_clusters_kernelP5PointPdPiii)
        /*0008*/ 	.word	0x00000040


	//----- nvinfo : EIATTR_FRAME_SIZE
	.align		4
.L_1:
        /*000c*/ 	.byte	0x04, 0x11
        /*000e*/ 	.short	(.L_3 - .L_2)
	.align		4
.L_2:
        /*0010*/ 	.word	index@($__internal_0_$__cuda_sm20_dsqrt_rn_f64_mediumpath_v1)
        /*0014*/ 	.word	0x00000000


	//----- nvinfo : EIATTR_FRAME_SIZE
	.align		4
.L_3:
        /*0018*/ 	.byte	0x04, 0x11
        /*001a*/ 	.short	(.L_5 - .L_4)
	.align		4
.L_4:
        /*001c*/ 	.word	index@(_Z22assign_clusters_kernelP5PointPdPiii)
        /*0020*/ 	.word	0x00000000


	//----- nvinfo : EIATTR_REGCOUNT
	.align		4
.L_5:
        /*0024*/ 	.byte	0x04, 0x2f
        /*0026*/ 	.short	(.L_7 - .L_6)
	.align		4
.L_6:
        /*0028*/ 	.word	index@(_Z27compute_partial_sums_kernelP5PointPdPiii)
        /*002c*/ 	.word	0x00000014


	//----- nvinfo : EIATTR_FRAME_SIZE
	.align		4
.L_7:
        /*0030*/ 	.byte	0x04, 0x11
        /*0032*/ 	.short	(.L_9 - .L_8)
	.align		4
.L_8:
        /*0034*/ 	.word	index@(_Z27compute_partial_sums_kernelP5PointPdPiii)
        /*0038*/ 	.word	0x00000000


	//----- nvinfo : EIATTR_MIN_STACK_SIZE
	.align		4
.L_9:
        /*003c*/ 	.byte	0x04, 0x12
        /*003e*/ 	.short	(.L_11 - .L_10)
	.align		4
.L_10:
        /*0040*/ 	.word	index@(_Z27compute_partial_sums_kernelP5PointPdPiii)
        /*0044*/ 	.word	0x00000000


	//----- nvinfo : EIATTR_MIN_STACK_SIZE
	.align		4
.L_11:
        /*0048*/ 	.byte	0x04, 0x12
        /*004a*/ 	.short	(.L_13 - .L_12)
	.align		4
.L_12:
        /*004c*/ 	.word	index@(_Z22assign_clusters_kernelP5PointPdPiii)
        /*0050*/ 	.word	0x00000000
.L_13:


//--------------------- .nv.compat                --------------------------
	.section	.nv.compat,"",@"SHT_CUDA_COMPAT_INFO"
	.align	4
        /*0000*/ 	.byte	0x02, 0x09, 0x00, 0x00, 0x02, 0x02, 0x01, 0x00, 0x02, 0x05, 0x05, 0x00, 0x03, 0x07, 0x01, 0x01
        /*0010*/ 	.byte	0x02, 0x03, 0x00, 0x00, 0x02, 0x06, 0x01, 0x00, 0x04, 0x0b, 0x08, 0x00, 0x01, 0x00, 0x00, 0x00
        /*0020*/ 	.byte	0x00, 0x00, 0x00, 0x00


//--------------------- .nv.info._Z27compute_partial_sums_kernelP5PointPdPiii --------------------------
	.section	.nv.info._Z27compute_partial_sums_kernelP5PointPdPiii,"",@"SHT_CUDA_INFO"
	.sectionflags	@""
	.align	4


	//----- nvinfo : EIATTR_CUDA_API_VERSION
	.align		4
        /*0000*/ 	.byte	0x04, 0x37
        /*0002*/ 	.short	(.L_15 - .L_14)
.L_14:
        /*0004*/ 	.word	0x00000082


	//----- nvinfo : EIATTR_KPARAM_INFO
	.align		4
.L_15:
        /*0008*/ 	.byte	0x04, 0x17
        /*000a*/ 	.short	(.L_17 - .L_16)
.L_16:
        /*000c*/ 	.word	0x00000000
        /*0010*/ 	.short	0x0004
        /*0012*/ 	.short	0x001c
        /*0014*/ 	.byte	0x00, 0xf0, 0x11, 0x00


	//----- nvinfo : EIATTR_KPARAM_INFO
	.align		4
.L_17:
        /*0018*/ 	.byte	0x04, 0x17
        /*001a*/ 	.short	(.L_19 - .L_18)
.L_18:
        /*001c*/ 	.word	0x00000000
        /*0020*/ 	.short	0x0003
        /*0022*/ 	.short	0x0018
        /*0024*/ 	.byte	0x00, 0xf0, 0x11, 0x00


	//----- nvinfo : EIATTR_KPARAM_INFO
	.align		4
.L_19:
        /*0028*/ 	.byte	0x04, 0x17
        /*002a*/ 	.short	(.L_21 - .L_20)
.L_20:
        /*002c*/ 	.word	0x00000000
        /*0030*/ 	.short	0x0002
        /*0032*/ 	.short	0x0010
        /*0034*/ 	.byte	0x00, 0xf5, 0x21, 0x00


	//----- nvinfo : EIATTR_KPARAM_INFO
	.align		4
.L_21:
        /*0038*/ 	.byte	0x04, 0x17
        /*003a*/ 	.short	(.L_23 - .L_22)
.L_22:
        /*003c*/ 	.word	0x00000000
        /*0040*/ 	.short	0x0001
        /*0042*/ 	.short	0x0008
        /*0044*/ 	.byte	0x00, 0xf5, 0x21, 0x00


	//----- nvinfo : EIATTR_KPARAM_INFO
	.align		4
.L_23:
        /*0048*/ 	.byte	0x04, 0x17
        /*004a*/ 	.short	(.L_25 - .L_24)
.L_24:
        /*004c*/ 	.word	0x00000000
        /*0050*/ 	.short	0x0000
        /*0052*/ 	.short	0x0000
        /*0054*/ 	.byte	0x00, 0xf5, 0x21, 0x00


	//----- nvinfo : EIATTR_SPARSE_MMA_MASK
	.align		4
.L_25:
        /*0058*/ 	.byte	0x03, 0x50
        /*005a*/ 	.short	0x0000


	//----- nvinfo : EIATTR_MAXREG_COUNT
	.align		4
        /*005c*/ 	.byte	0x03, 0x1b
        /*005e*/ 	.short	0x00ff


	//----- nvinfo : EIATTR_NUM_BARRIERS
	.align		4
        /*0060*/ 	.byte	0x02, 0x4c
        /*0062*/ 	.byte	0x01
	.zero		1


	//----- nvinfo : EIATTR_MERCURY_ISA_VERSION
	.align		4
        /*0064*/ 	.byte	0x03, 0x5f
        /*0066*/ 	.short	0x0101


	//----- nvinfo : EIATTR_VRC_CTA_INIT_COUNT
	.align		4
        /*0068*/ 	.byte	0x02, 0x4a
	.zero		1
	.zero		1


	//----- nvinfo : EIATTR_EXIT_INSTR_OFFSETS
	.align		4
        /*006c*/ 	.byte	0x04, 0x1c
        /*006e*/ 	.short	(.L_27 - .L_26)


	//   ....[0]....
.L_26:
        /*0070*/ 	.word	0x00000cd0


	//   ....[1]....
        /*0074*/ 	.word	0x00000d70


	//----- nvinfo : EIATTR_CRS_STACK_SIZE
	.align		4
.L_27:
        /*0078*/ 	.byte	0x04, 0x1e
        /*007a*/ 	.short	(.L_29 - .L_28)
.L_28:
        /*007c*/ 	.word	0x00000000


	//----- nvinfo : EIATTR_CBANK_PARAM_SIZE
	.align		4
.L_29:
        /*0080*/ 	.byte	0x03, 0x19
        /*0082*/ 	.short	0x0020


	//----- nvinfo : EIATTR_PARAM_CBANK
	.align		4
        /*0084*/ 	.byte	0x04, 0x0a
        /*0086*/ 	.short	(.L_31 - .L_30)
	.align		4
.L_30:
        /*0088*/ 	.word	index@(.nv.constant0._Z27compute_partial_sums_kernelP5PointPdPiii)
        /*008c*/ 	.short	0x0380
        /*008e*/ 	.short	0x0020


	//----- nvinfo : EIATTR_SW_WAR
	.align		4
.L_31:
        /*0090*/ 	.byte	0x04, 0x36
        /*0092*/ 	.short	(.L_33 - .L_32)
.L_32:
        /*0094*/ 	.word	0x00000008
.L_33:


//--------------------- .nv.info._Z22assign_clusters_kernelP5PointPdPiii --------------------------
	.section	.nv.info._Z22assign_clusters_kernelP5PointPdPiii,"",@"SHT_CUDA_INFO"
	.sectionflags	@""
	.align	4


	//----- nvinfo : EIATTR_CUDA_API_VERSION
	.align		4
        /*0000*/ 	.byte	0x04, 0x37
        /*0002*/ 	.short	(.L_35 - .L_34)
.L_34:
        /*0004*/ 	.word	0x00000082


	//----- nvinfo : EIATTR_KPARAM_INFO
	.align		4
.L_35:
        /*0008*/ 	.byte	0x04, 0x17
        /*000a*/ 	.short	(.L_37 - .L_36)
.L_36:
        /*000c*/ 	.word	0x00000000
        /*0010*/ 	.short	0x0004
        /*0012*/ 	.short	0x001c
        /*0014*/ 	.byte	0x00, 0xf0, 0x11, 0x00


	//----- nvinfo : EIATTR_KPARAM_INFO
	.align		4
.L_37:
        /*0018*/ 	.byte	0x04, 0x17
        /*001a*/ 	.short	(.L_39 - .L_38)
.L_38:
        /*001c*/ 	.word	0x00000000
        /*0020*/ 	.short	0x0003
        /*0022*/ 	.short	0x0018
        /*0024*/ 	.byte	0x00, 0xf0, 0x11, 0x00


	//----- nvinfo : EIATTR_KPARAM_INFO
	.align		4
.L_39:
        /*0028*/ 	.byte	0x04, 0x17
        /*002a*/ 	.short	(.L_41 - .L_40)
.L_40:
        /*002c*/ 	.word	0x00000000
        /*0030*/ 	.short	0x0002
        /*0032*/ 	.short	0x0010
        /*0034*/ 	.byte	0x00, 0xf5, 0x21, 0x00


	//----- nvinfo : EIATTR_KPARAM_INFO
	.align		4
.L_41:
        /*0038*/ 	.byte	0x04, 0x17
        /*003a*/ 	.short	(.L_43 - .L_42)
.L_42:
        /*003c*/ 	.word	0x00000000
        /*0040*/ 	.short	0x0001
        /*0042*/ 	.short	0x0008
        /*0044*/ 	.byte	0x00, 0xf5, 0x21, 0x00


	//----- nvinfo : EIATTR_KPARAM_INFO
	.align		4
.L_43:
        /*0048*/ 	.byte	0x04, 0x17
        /*004a*/ 	.short	(.L_45 - .L_44)
.L_44:
        /*004c*/ 	.word	0x00000000
        /*0050*/ 	.short	0x0000
        /*0052*/ 	.short	0x0000
        /*0054*/ 	.byte	0x00, 0xf5, 0x21, 0x00


	//----- nvinfo : EIATTR_SPARSE_MMA_MASK
	.align		4
.L_45:
        /*0058*/ 	.byte	0x03, 0x50
        /*005a*/ 	.short	0x0000


	//----- nvinfo : EIATTR_MAXREG_COUNT
	.align		4
        /*005c*/ 	.byte	0x03, 0x1b
        /*005e*/ 	.short	0x00ff


	//----- nvinfo : EIATTR_MERCURY_ISA_VERSION
	.align		4
        /*0060*/ 	.byte	0x03, 0x5f
        /*0062*/ 	.short	0x0101


	//----- nvinfo : EIATTR_INT_WARP_WIDE_INSTR_OFFSETS
	.align		4
        /*0064*/ 	.byte	0x04, 0x31
        /*0066*/ 	.short	(.L_47 - .L_46)


	//   ....[0]....
.L_46:
        /*0068*/ 	.word	0x00000980


	//----- nvinfo : EIATTR_VRC_CTA_INIT_COUNT
	.align		4
.L_47:
        /*006c*/ 	.byte	0x02, 0x4a
	.zero		1
	.zero		1


	//----- nvinfo : EIATTR_EXIT_INSTR_OFFSETS
	.align		4
        /*0070*/ 	.byte	0x04, 0x1c
        /*0072*/ 	.short	(.L_49 - .L_48)


	//   ....[0]....
.L_48:
        /*0074*/ 	.word	0x00000070


	//   ....[1]....
        /*0078*/ 	.word	0x00000950


	//   ....[2]....
        /*007c*/ 	.word	0x000009e0


	//----- nvinfo : EIATTR_CRS_STACK_SIZE
	.align		4
.L_49:
        /*0080*/ 	.byte	0x04, 0x1e
        /*0082*/ 	.short	(.L_51 - .L_50)
.L_50:
        /*0084*/ 	.word	0x00000000


	//----- nvinfo : EIATTR_CBANK_PARAM_SIZE
	.align		4
.L_51:
        /*0088*/ 	.byte	0x03, 0x19
        /*008a*/ 	.short	0x0020


	//----- nvinfo : EIATTR_PARAM_CBANK
	.align		4
        /*008c*/ 	.byte	0x04, 0x0a
        /*008e*/ 	.short	(.L_53 - .L_52)
	.align		4
.L_52:
        /*0090*/ 	.word	index@(.nv.constant0._Z22assign_clusters_kernelP5PointPdPiii)
        /*0094*/ 	.short	0x0380
        /*0096*/ 	.short	0x0020


	//----- nvinfo : EIATTR_SW_WAR
	.align		4
.L_53:
        /*0098*/ 	.byte	0x04, 0x36
        /*009a*/ 	.short	(.L_55 - .L_54)
.L_54:
        /*009c*/ 	.word	0x00000008
.L_55:


//--------------------- .nv.callgraph             --------------------------
	.section	.nv.callgraph,"",@"SHT_CUDA_CALLGRAPH"
	.align	4
	.sectionentsize	8
	.align		4
        /*0000*/ 	.word	0x00000000
	.align		4
        /*0004*/ 	.word	0xffffffff
	.align		4
        /*0008*/ 	.word	0x00000000
	.align		4
        /*000c*/ 	.word	0xfffffffe
	.align		4
        /*0010*/ 	.word	0x00000000
	.align		4
        /*0014*/ 	.word	0xfffffffd
	.align		4
        /*0018*/ 	.word	0x00000000
	.align		4
        /*001c*/ 	.word	0xfffffffc


//--------------------- .text._Z27compute_partial_sums_kernelP5PointPdPiii --------------------------
	.section	.text._Z27compute_partial_sums_kernelP5PointPdPiii,"ax",@progbits
	.align	128
        .global         _Z27compute_partial_sums_kernelP5PointPdPiii
        .type           _Z27compute_partial_sums_kernelP5PointPdPiii,@function
        .size           _Z27compute_partial_sums_kernelP5PointPdPiii,(.L_x_63 - _Z27compute_partial_sums_kernelP5PointPdPiii)
        .other          _Z27compute_partial_sums_kernelP5PointPdPiii,@"STO_CUDA_ENTRY STV_DEFAULT"
_Z27compute_partial_sums_kernelP5PointPdPiii:
.text._Z27compute_partial_sums_kernelP5PointPdPiii:
[----:B------:R-:W-:Y:S01]  /*0000*/  LDC R1, c[0x0][0x37c] ;  /* 0x0000df00ff017b82 */ /* 0x000fe20000000800 */
[----:B------:R-:W0:Y:S07]  /*0010*/  S2R R2, SR_CgaCtaId ;  /* 0x0000000000027919 */ /* 0x000e2e0000008800 */
[----:B------:R-:W1:Y:S01]  /*0020*/  LDC R0, c[0x0][0x39c] ;  /* 0x0000e700ff007b82 */ /* 0x000e620000000800 */
[----:B------:R-:W-:Y:S01]  /*0030*/  MOV R3, 0x400 ;  /* 0x0000040000037802 */ /* 0x000fe20000000f00 */
[----:B------:R-:W-:Y:S01]  /*0040*/  BSSY.RECONVERGENT B0, `(.L_x_0) ;  /* 0x0000013000007945 */ /* 0x000fe20003800200 */
[----:B------:R-:W2:Y:S05]  /*0050*/  S2R R13, SR_TID.X ;  /* 0x00000000000d7919 */ /* 0x000eaa0000002100 */
[----:B------:R-:W3:Y:S01]  /*0060*/  S2UR UR4, SR_CTAID.X ;  /* 0x00000000000479c3 */ /* 0x000ee20000002500 */
[----:B-1----:R-:W-:Y:S01]  /*0070*/  IMAD R6, R0, 0x14, RZ ;  /* 0x0000001400067824 */ /* 0x002fe200078e02ff */
[----:B0-----:R-:W-:-:S06]  /*0080*/  LEA R3, R2, R3, 0x18 ;  /* 0x0000000302037211 */ /* 0x001fcc00078ec0ff */
[----:B------:R-:W0:Y:S01]  /*0090*/  LDC R2, c[0x0][0x360] ;  /* 0x0000d800ff027b82 */ /* 0x000e220000000800 */
[C---:B--2---:R-:W-:Y:S01]  /*00a0*/  ISETP.GE.AND P1, PT, R13.reuse, R6, PT ;  /* 0x000000060d00720c */ /* 0x044fe20003f26270 */
[----:B------:R-:W-:Y:S01]  /*00b0*/  IMAD R7, R0, 0xa0, R3 ;  /* 0x000000a000077824 */ /* 0x000fe200078e0203 */
[----:B------:R-:W-:-:S11]  /*00c0*/  ISETP.GE.AND P0, PT, R13, R0, PT ;  /* 0x000000000d00720c */ /* 0x000fd60003f06270 */
[----:B---3--:R-:W-:Y:S05]  /*00d0*/  @P1 BRA `(.L_x_1) ;  /* 0x0000000000241947 */ /* 0x008fea0003800000 */
[----:B------:R-:W1:Y:S01]  /*00e0*/  S2R R9, SR_CgaCtaId ;  /* 0x0000000000097919 */ /* 0x000e620000008800 */
[----:B------:R-:W-:Y:S01]  /*00f0*/  MOV R4, 0x400 ;  /* 0x0000040000047802 */ /* 0x000fe20000000f00 */
[----:B------:R-:W-:-:S03]  /*0100*/  IMAD.MOV.U32 R5, RZ, RZ, R13 ;  /* 0x000000ffff057224 */ /* 0x000fc600078e000d */
[----:B-1----:R-:W-:-:S07]  /*0110*/  LEA R4, R9, R4, 0x18 ;  /* 0x0000000409047211 */ /* 0x002fce00078ec0ff */
.L_x_2:
[----:B------:R-:W-:Y:S01]  /*0120*/  IMAD R8, R5, 0x8, R4 ;  /* 0x0000000805087824 */ /* 0x000fe200078e0204 */
[----:B0-----:R-:W-:-:S04]  /*0130*/  IADD3 R5, PT, PT, R2, R5, RZ ;  /* 0x0000000502057210 */ /* 0x001fc80007ffe0ff */
[----:B------:R1:W-:Y:S01]  /*0140*/  STS.64 [R8], RZ ;  /* 0x000000ff08007388 */ /* 0x0003e20000000a00 */
[----:B------:R-:W-:-:S13]  /*0150*/  ISETP.GE.AND P1, PT, R5, R6, PT ;  /* 0x000000060500720c */ /* 0x000fda0003f26270 */
[----:B-1----:R-:W-:Y:S05]  /*0160*/  @!P1 BRA `(.L_x_2) ;  /* 0xfffffffc00ec9947 */ /* 0x002fea000383ffff */
.L_x_1:
[----:B------:R-:W-:Y:S05]  /*0170*/  BSYNC.RECONVERGENT B0 ;  /* 0x0000000000007941 */ /* 0x000fea0003800200 */
.L_x_0:
[----:B------:R-:W-:Y:S04]  /*0180*/  BSSY.RECONVERGENT B0, `(.L_x_3) ;  /* 0x0000008000007945 */ /* 0x000fe80003800200 */
[----:B------:R-:W-:Y:S05]  /*0190*/  @P0 BRA `(.L_x_4) ;  /* 0x0000000000180947 */ /* 0x000fea0003800000 */
[----:B------:R-:W-:-:S07]  /*01a0*/  IMAD.MOV.U32 R5, RZ, RZ, R13 ;  /* 0x000000ffff057224 */ /* 0x000fce00078e000d */
.L_x_5:
[----:B------:R-:W-:Y:S01]  /*01b0*/  LEA R4, R5, R7, 0x2 ;  /* 0x0000000705047211 */ /* 0x000fe200078e10ff */
[----:B0-----:R-:W-:-:S04]  /*01c0*/  IMAD.IADD R5, R2, 0x1, R5 ;  /* 0x0000000102057824 */ /* 0x001fc800078e0205 */
[----:B------:R1:W-:Y:S01]  /*01d0*/  STS [R4], RZ ;  /* 0x000000ff04007388 */ /* 0x0003e20000000800 */
[----:B------:R-:W-:-:S13]  /*01e0*/  ISETP.GE.AND P0, PT, R5, R0, PT ;  /* 0x000000000500720c */ /* 0x000fda0003f06270 */
[----:B-1----:R-:W-:Y:S05]  /*01f0*/  @!P0 BRA `(.L_x_5) ;  /* 0xfffffffc00ec8947 */ /* 0x002fea000383ffff */
.L_x_4:
[----:B------:R-:W-:Y:S05]  /*0200*/  BSYNC.RECONVERGENT B0 ;  /* 0x0000000000007941 */ /* 0x000fea0003800200 */
.L_x_3:
[----:B------:R-:W1:Y:S01]  /*0210*/  LDCU UR5, c[0x0][0x398] ;  /* 0x00007300ff0577ac */ /* 0x000e620008000800 */
[----:B0-----:R-:W-:Y:S01]  /*0220*/  IMAD R4, R2, UR4, R13 ;  /* 0x0000000402047c24 */ /* 0x001fe2000f8e020d */
[----:B------:R-:W-:Y:S01]  /*0230*/  BSSY.RECONVERGENT B0, `(.L_x_6) ;  /* 0x0000098000007945 */ /* 0x000fe20003800200 */
[----:B------:R-:W0:Y:S01]  /*0240*/  LDCU.64 UR6, c[0x0][0x358] ;  /* 0x00006b00ff0677ac */ /* 0x000e220008000a00 */
[----:B------:R-:W-:Y:S02]  /*0250*/  BAR.SYNC.DEFER_BLOCKING 0x0 ;  /* 0x0000000000007b1d */ /* 0x000fe40000010000 */
[----:B-1----:R-:W-:-:S13]  /*0260*/  ISETP.GE.AND P0, PT, R4, UR5, PT ;  /* 0x0000000504007c0c */ /* 0x002fda000bf06270 */
[----:B0-----:R-:W-:Y:S05]  /*0270*/  @P0 BRA `(.L_x_7) ;  /* 0x00000008004c0947 */ /* 0x001fea0003800000 */
[----:B------:R-:W0:Y:S01]  /*0280*/  LDC.64 R14, c[0x0][0x380] ;  /* 0x0000e000ff0e7b82 */ /* 0x000e220000000a00 */
[----:B------:R-:W-:-:S04]  /*0290*/  IMAD R5, R2, UR4, R13 ;  /* 0x0000000402057c24 */ /* 0x000fc8000f8e020d */
[----:B0-----:R-:W-:-:S05]  /*02a0*/  IMAD.WIDE R14, R5, 0xa8, R14 ;  /* 0x000000a8050e7825 */ /* 0x001fca00078e020e */
[----:B------:R-:W2:Y:S04]  /*02b0*/  LDG.E R4, desc[UR6][R14.64+0xa0] ;  /* 0x0000a0060e047981 */ /* 0x000ea8000c1e1900 */
[----:B------:R0:W5:Y:S01]  /*02c0*/  LDG.E.64 R16, desc[UR6][R14.64] ;  /* 0x000000060e107981 */ /* 0x000162000c1e1b00 */
[----:B------:R-:W-:Y:S01]  /*02d0*/  BSSY.RECONVERGENT B1, `(.L_x_8) ;  /* 0x0000006000017945 */ /* 0x000fe20003800200 */
[----:B0-2---:R-:W-:-:S07]  /*02e0*/  IMAD R5, R4, 0xa0, R3 ;  /* 0x000000a004057824 */ /* 0x005fce00078e0203 */
.L_x_9:
[----:B------:R-:W0:Y:S02]  /*02f0*/  LDS.64 R8, [R5] ;  /* 0x0000000005087984 */ /* 0x000e240000000a00 */
[----:B0----5:R-:W-:-:S07]  /*0300*/  DADD R10, R16, R8 ;  /* 0x00000000100a7229 */ /* 0x021fce0000000008 */
[----:B------:R-:W0:Y:S02]  /*0310*/  ATOMS.CAST.SPIN.64 P0, [R5], R8, R10 ;  /* 0x000000080500758d */ /* 0x000e24000180040a */
[----:B0-----:R-:W-:Y:S05]  /*0320*/  @!P0 BRA `(.L_x_9) ;  /* 0xfffffffc00f08947 */ /* 0x001fea000383ffff */
[----:B------:R-:W-:Y:S05]  /*0330*/  BSYNC.RECONVERGENT B1 ;  /* 0x0000000000017941 */ /* 0x000fea0003800200 */
.L_x_8:
[----:B------:R0:W5:Y:S01]  /*0340*/  LDG.E.64 R16, desc[UR6][R14.64+0x8] ;  /* 0x000008060e107981 */ /* 0x000162000c1e1b00 */
[----:B------:R-:W-:Y:S01]  /*0350*/  BSSY.RECONVERGENT B1, `(.L_x_10) ;  /* 0x0000005000017945 */ /* 0x000fe20003800200 */
.L_x_11:
[----:B------:R-:W1:Y:S02]  /*0360*/  LDS.64 R8, [R5+0x8] ;  /* 0x0000080005087984 */ /* 0x000e640000000a00 */
[----:B-1---5:R-:W-:-:S07]  /*0370*/  DADD R10, R16, R8 ;  /* 0x00000000100a7229 */ /* 0x022fce0000000008 */
[----:B------:R-:W1:Y:S02]  /*0380*/  ATOMS.CAST.SPIN.64 P0, [R5+0x8], R8, R10 ;  /* 0x000008080500758d */ /* 0x000e64000180040a */
[----:B-1----:R-:W-:Y:S05]  /*0390*/  @!P0 BRA `(.L_x_11) ;  /* 0xfffffffc00f08947 */ /* 0x002fea000383ffff */
[----:B------:R-:W-:Y:S05]  /*03a0*/  BSYNC.RECONVERGENT B1 ;  /* 0x0000000000017941 */ /* 0x000fea0003800200 */
.L_x_10:
[----:B------:R1:W5:Y:S01]  /*03b0*/  LDG.E.64 R16, desc[UR6][R14.64+0x10] ;  /* 0x000010060e107981 */ /* 0x000362000c1e1b00 */
[----:B------:R-:W-:Y:S01]  /*03c0*/  BSSY.RECONVERGENT B1, `(.L_x_12) ;  /* 0x0000005000017945 */ /* 0x000fe20003800200 */
.L_x_13:
[----:B------:R-:W2:Y:S02]  /*03d0*/  LDS.64 R8, [R5+0x10] ;  /* 0x0000100005087984 */ /* 0x000ea40000000a00 */
[----:B--2--5:R-:W-:-:S07]  /*03e0*/  DADD R10, R16, R8 ;  /* 0x00000000100a7229 */ /* 0x024fce0000000008 */
[----:B------:R-:W2:Y:S02]  /*03f0*/  ATOMS.CAST.SPIN.64 P0, [R5+0x10], R8, R10 ;  /* 0x000010080500758d */ /* 0x000ea4000180040a */
[----:B--2---:R-:W-:Y:S05]  /*0400*/  @!P0 BRA `(.L_x_13) ;  /* 0xfffffffc00f08947 */ /* 0x004fea000383ffff */
[----:B------:R-:W-:Y:S05]  /*0410*/  BSYNC.RECONVERGENT B1 ;  /* 0x0000000000017941 */ /* 0x000fea0003800200 */
.L_x_12:
[----:B------:R2:W5:Y:S01]  /*0420*/  LDG.E.64 R16, desc[UR6][R14.64+0x18] ;  /* 0x000018060e107981 */ /* 0x000562000c1e1b00 */
[----:B------:R-:W-:Y:S01]  /*0430*/  BSSY.RECONVERGENT B1, `(.L_x_14) ;  /* 0x0000005000017945 */ /* 0x000fe20003800200 */
.L_x_15:
[----:B------:R-:W3:Y:S02]  /*0440*/  LDS.64 R8, [R5+0x18] ;  /* 0x0000180005087984 */ /* 0x000ee40000000a00 */
[----:B---3-5:R-:W-:-:S07]  /*0450*/  DADD R10, R16, R8 ;  /* 0x00000000100a7229 */ /* 0x028fce0000000008 */
[----:B------:R-:W3:Y:S02]  /*0460*/  ATOMS.CAST.SPIN.64 P0, [R5+0x18], R8, R10 ;  /* 0x000018080500758d */ /* 0x000ee4000180040a */
[----:B---3--:R-:W-:Y:S05]  /*0470*/  @!P0 BRA `(.L_x_15) ;  /* 0xfffffffc00f08947 */ /* 0x008fea000383ffff */
[----:B------:R-:W-:Y:S05]  /*0480*/  BSYNC.RECONVERGENT B1 ;  /* 0x0000000000017941 */ /* 0x000fea0003800200 */
.L_x_14:
[----:B------:R3:W5:Y:S01]  /*0490*/  LDG.E.64 R16, desc[UR6][R14.64+0x20] ;  /* 0x000020060e107981 */ /* 0x000762000c1e1b00 */
[----:B------:R-:W-:Y:S01]  /*04a0*/  BSSY.RECONVERGENT B1, `(.L_x_16) ;  /* 0x0000005000017945 */ /* 0x000fe20003800200 */
.L_x_17:
[----:B------:R-:W4:Y:S02]  /*04b0*/  LDS.64 R8, [R5+0x20] ;  /* 0x0000200005087984 */ /* 0x000f240000000a00 */
[----:B----45:R-:W-:-:S07]  /*04c0*/  DADD R10, R16, R8 ;  /* 0x00000000100a7229 */ /* 0x030fce0000000008 */
[----:B------:R-:W4:Y:S02]  /*04d0*/  ATOMS.CAST.SPIN.64 P0, [R5+0x20], R8, R10 ;  /* 0x000020080500758d */ /* 0x000f24000180040a */
[----:B----4-:R-:W-:Y:S05]  /*04e0*/  @!P0 BRA `(.L_x_17) ;  /* 0xfffffffc00f08947 */ /* 0x010fea000383ffff */
[----:B------:R-:W-:Y:S05]  /*04f0*/  BSYNC.RECONVERGENT B1 ;  /* 0x0000000000017941 */ /* 0x000fea0003800200 */
.L_x_16:
[----:B------:R4:W5:Y:S01]  /*0500*/  LDG.E.64 R16, desc[UR6][R14.64+0x28] ;  /* 0x000028060e107981 */ /* 0x000962000c1e1b00 */
[----:B------:R-:W-:Y:S01]  /*0510*/  BSSY.RECONVERGENT B1, `(.L_x_18) ;  /* 0x0000005000017945 */ /* 0x000fe20003800200 */
.L_x_19:
[----:B------:R-:W0:Y:S02]  /*0520*/  LDS.64 R8, [R5+0x28] ;  /* 0x0000280005087984 */ /* 0x000e240000000a00 */
[----:B0----5:R-:W-:-:S07]  /*0530*/  DADD R10, R16, R8 ;  /* 0x00000000100a7229 */ /* 0x021fce0000000008 */
[----:B------:R-:W0:Y:S02]  /*0540*/  ATOMS.CAST.SPIN.64 P0, [R5+0x28], R8, R10 ;  /* 0x000028080500758d */ /* 0x000e24000180040a */
[----:B0-----:R-:W-:Y:S05]  /*0550*/  @!P0 BRA `(.L_x_19) ;  /* 0xfffffffc00f08947 */ /* 0x001fea000383ffff */
[----:B------:R-:W-:Y:S05]  /*0560*/  BSYNC.RECONVERGENT B1 ;  /* 0x0000000000017941 */ /* 0x000fea0003800200 */
.L_x_18:
[----:B------:R0:W5:Y:S01]  /*0570*/  LDG.E.64 R16, desc[UR6][R14.64+0x30] ;  /* 0x000030060e107981 */ /* 0x000162000c1e1b00 */
[----:B------:R-:W-:Y:S01]  /*0580*/  BSSY.RECONVERGENT B1, `(.L_x_20) ;  /* 0x0000005000017945 */ /* 0x000fe20003800200 */
.L_x_21:
[----:B------:R-:W1:Y:S02]  /*0590*/  LDS.64 R8, [R5+0x30] ;  /* 0x0000300005087984 */ /* 0x000e640000000a00 */
[----:B-1---5:R-:W-:-:S07]  /*05a0*/  DADD R10, R16, R8 ;  /* 0x00000000100a7229 */ /* 0x022fce0000000008 */
[----:B------:R-:W1:Y:S02]  /*05b0*/  ATOMS.CAST.SPIN.64 P0, [R5+0x30], R8, R10 ;  /* 0x000030080500758d */ /* 0x000e64000180040a */
[----:B-1----:R-:W-:Y:S05]  /*05c0*/  @!P0 BRA `(.L_x_21) ;  /* 0xfffffffc00f08947 */ /* 0x002fea000383ffff */
[----:B------:R-:W-:Y:S05]  /*05d0*/  BSYNC.RECONVERGENT B1 ;  /* 0x0000000000017941 */ /* 0x000fea0003800200 */
.L_x_20:
[----:B------:R1:W5:Y:S01]  /*05e0*/  LDG.E.64 R16, desc[UR6][R14.64+0x38] ;  /* 0x000038060e107981 */ /* 0x000362000c1e1b00 */
[----:B------:R-:W-:Y:S01]  /*05f0*/  BSSY.RECONVERGENT B1, `(.L_x_22) ;  /* 0x0000005000017945 */ /* 0x000fe20003800200 */
.L_x_23:
[----:B------:R-:W0:Y:S02]  /*0600*/  LDS.64 R8, [R5+0x38] ;  /* 0x0000380005087984 */ /* 0x000e240000000a00 */
[----:B0----5:R-:W-:-:S07]  /*0610*/  DADD R10, R16, R8 ;  /* 0x00000000100a7229 */ /* 0x021fce0000000008 */
[----:B------:R-:W0:Y:S02]  /*0620*/  ATOMS.CAST.SPIN.64 P0, [R5+0x38], R8, R10 ;  /* 0x000038080500758d */ /* 0x000e24000180040a */
[----:B0-----:R-:W-:Y:S05]  /*0630*/  @!P0 BRA `(.L_x_23) ;  /* 0xfffffffc00f08947 */ /* 0x001fea000383ffff */
[----:B------:R-:W-:Y:S05]  /*0640*/  BSYNC.RECONVERGENT B1 ;  /* 0x0000000000017941 */ /* 0x000fea0003800200 */
.L_x_22:
[----:B------:R0:W5:Y:S01]  /*0650*/  LDG.E.64 R16, desc[UR6][R14.64+0x40] ;  /* 0x000040060e107981 */ /* 0x000162000c1e1b00 */
[----:B------:R-:W-:Y:S01]  /*0660*/  BSSY.RECONVERGENT B1, `(.L_x_24) ;  /* 0x0000005000017945 */ /* 0x000fe20003800200 */
.L_x_25:
[----:B------:R-:W1:Y:S02]  /*0670*/  LDS.64 R8, [R5+0x40] ;  /* 0x0000400005087984 */ /* 0x000e640000000a00 */
[----:B-1---5:R-:W-:-:S07]  /*0680*/  DADD R10, R16, R8 ;  /* 0x00000000100a7229 */ /* 0x022fce0000000008 */
[----:B------:R-:W1:Y:S02]  /*0690*/  ATOMS.CAST.SPIN.64 P0, [R5+0x40], R8, R10 ;  /* 0x000040080500758d */ /* 0x000e64000180040a */
[----:B-1----:R-:W-:Y:S05]  /*06a0*/  @!P0 BRA `(.L_x_25) ;  /* 0xfffffffc00f08947 */ /* 0x002fea000383ffff */
[----:B------:R-:W-:Y:S05]  /*06b0*/  BSYNC.RECONVERGENT B1 ;  /* 0x0000000000017941 */ /* 0x000fea0003800200 */
.L_x_24:
[----:B------:R1:W5:Y:S01]  /*06c0*/  LDG.E.64 R16, desc[UR6][R14.64+0x48] ;  /* 0x000048060e107981 */ /* 0x000362000c1e1b00 */
[----:B------:R-:W-:Y:S01]  /*06d0*/  BSSY.RECONVERGENT B1, `(.L_x_26) ;  /* 0x0000005000017945 */ /* 0x000fe20003800200 */
.L_x_27:
[----:B------:R-:W0:Y:S02]  /*06e0*/  LDS.64 R8, [R5+0x48] ;  /* 0x0000480005087984 */ /* 0x000e240000000a00 */
[----:B0----5:R-:W-:-:S07]  /*06f0*/  DADD R10, R16, R8 ;  /* 0x00000000100a7229 */ /* 0x021fce0000000008 */
[----:B------:R-:W0:Y:S02]  /*0700*/  ATOMS.CAST.SPIN.64 P0, [R5+0x48], R8, R10 ;  /* 0x000048080500758d */ /* 0x000e24000180040a */
[----:B0-----:R-:W-:Y:S05]  /*0710*/  @!P0 BRA `(.L_x_27) ;  /* 0xfffffffc00f08947 */ /* 0x001fea000383ffff */
[----:B------:R-:W-:Y:S05]  /*0720*/  BSYNC.RECONVERGENT B1 ;  /* 0x0000000000017941 */ /* 0x000fea0003800200 */
.L_x_26:
[----:B------:R0:W5:Y:S01]  /*0730*/  LDG.E.64 R16, desc[UR6][R14.64+0x50] ;  /* 0x000050060e107981 */ /* 0x000162000c1e1b00 */
[----:B------:R-:W-:Y:S01]  /*0740*/  BSSY.RECONVERGENT B1, `(.L_x_28) ;  /* 0x0000005000017945 */ /* 0x000fe20003800200 */
.L_x_29:
[----:B------:R-:W1:Y:S02]  /*0750*/  LDS.64 R8, [R5+0x50] ;  /* 0x0000500005087984 */ /* 0x000e640000000a00 */
[----:B-1---5:R-:W-:-:S07]  /*0760*/  DADD R10, R16, R8 ;  /* 0x00000000100a7229 */ /* 0x022fce0000000008 */
[----:B------:R-:W1:Y:S02]  /*0770*/  ATOMS.CAST.SPIN.64 P0, [R5+0x50], R8, R10 ;  /* 0x000050080500758d */ /* 0x000e64000180040a */
[----:B-1----:R-:W-:Y:S05]  /*0780*/  @!P0 BRA `(.L_x_29) ;  /* 0xfffffffc00f08947 */ /* 0x002fea000383ffff */
[----:B------:R-:W-:Y:S05]  /*0790*/  BSYNC.RECONVERGENT B1 ;  /* 0x0000000000017941 */ /* 0x000fea0003800200 */
.L_x_28:
[----:B------:R1:W5:Y:S01]  /*07a0*/  LDG.E.64 R16, desc[UR6][R14.64+0x58] ;  /* 0x000058060e107981 */ /* 0x000362000c1e1b00 */
[----:B------:R-:W-:Y:S01]  /*07b0*/  BSSY.RECONVERGENT B1, `(.L_x_30) ;  /* 0x0000005000017945 */ /* 0x000fe20003800200 */
.L_x_31:
[----:B------:R-:W0:Y:S02]  /*07c0*/  LDS.64 R8, [R5+0x58] ;  /* 0x0000580005087984 */ /* 0x000e240000000a00 */
[----:B0----5:R-:W-:-:S07]  /*07d0*/  DADD R10, R16, R8 ;  /* 0x00000000100a7229 */ /* 0x021fce0000000008 */
[----:B------:R-:W0:Y:S02]  /*07e0*/  ATOMS.CAST.SPIN.64 P0, [R5+0x58], R8, R10 ;  /* 0x000058080500758d */ /* 0x000e24000180040a */
[----:B0-----:R-:W-:Y:S05]  /*07f0*/  @!P0 BRA `(.L_x_31) ;  /* 0xfffffffc00f08947 */ /* 0x001fea000383ffff */
[----:B------:R-:W-:Y:S05]  /*0800*/  BSYNC.RECONVERGENT B1 ;  /* 0x0000000000017941 */ /* 0x000fea0003800200 */
.L_x_30:
[----:B------:R0:W5:Y:S01]  /*0810*/  LDG.E.64 R16, desc[UR6][R14.64+0x60] ;  /* 0x000060060e107981 */ /* 0x000162000c1e1b00 */
[----:B------:R-:W-:Y:S01]  /*0820*/  BSSY.RECONVERGENT B1, `(.L_x_32) ;  /* 0x0000005000017945 */ /* 0x000fe20003800200 */
.L_x_33:
[----:B------:R-:W1:Y:S02]  /*0830*/  LDS.64 R8, [R5+0x60] ;  /* 0x0000600005087984 */ /* 0x000e640000000a00 */
[----:B-1---5:R-:W-:-:S07]  /*0840*/  DADD R10, R16, R8 ;  /* 0x00000000100a7229 */ /* 0x022fce0000000008 */
[----:B------:R-:W1:Y:S02]  /*0850*/  ATOMS.CAST.SPIN.64 P0, [R5+0x60], R8, R10 ;  /* 0x000060080500758d */ /* 0x000e64000180040a */
[----:B-1----:R-:W-:Y:S05]  /*0860*/  @!P0 BRA `(.L_x_33) ;  /* 0xfffffffc00f08947 */ /* 0x002fea000383ffff */
[----:B------:R-:W-:Y:S05]  /*0870*/  BSYNC.RECONVERGENT B1 ;  /* 0x0000000000017941 */ /* 0x000fea0003800200 */
.L_x_32:
[----:B------:R1:W5:Y:S01]  /*0880*/  LDG.E.64 R16, desc[UR6][R14.64+0x68] ;  /* 0x000068060e107981 */ /* 0x000362000c1e1b00 */
[----:B------:R-:W-:Y:S01]  /*0890*/  BSSY.RECONVERGENT B1, `(.L_x_34) ;  /* 0x0000005000017945 */ /* 0x000fe20003800200 */
.L_x_35:
[----:B------:R-:W0:Y:S02]  /*08a0*/  LDS.64 R8, [R5+0x68] ;  /* 0x0000680005087984 */ /* 0x000e240000000a00 */
[----:B0----5:R-:W-:-:S07]  /*08b0*/  DADD R10, R16, R8 ;  /* 0x00000000100a7229 */ /* 0x021fce0000000008 */
[----:B------:R-:W0:Y:S02]  /*08c0*/  ATOMS.CAST.SPIN.64 P0, [R5+0x68], R8, R10 ;  /* 0x000068080500758d */ /* 0x000e24000180040a */
[----:B0-----:R-:W-:Y:S05]  /*08d0*/  @!P0 BRA `(.L_x_35) ;  /* 0xfffffffc00f08947 */ /* 0x001fea000383ffff */
[----:B------:R-:W-:Y:S05]  /*08e0*/  BSYNC.RECONVERGENT B1 ;  /* 0x0000000000017941 */ /* 0x000fea0003800200 */
.L_x_34:
[----:B------:R0:W5:Y:S01]  /*08f0*/  LDG.E.64 R16, desc[UR6][R14.64+0x70] ;  /* 0x000070060e107981 */ /* 0x000162000c1e1b00 */
[----:B------:R-:W-:Y:S01]  /*0900*/  BSSY.RECONVERGENT B1, `(.L_x_36) ;  /* 0x0000005000017945 */ /* 0x000fe20003800200 */
.L_x_37:
[----:B------:R-:W1:Y:S02]  /*0910*/  LDS.64 R8, [R5+0x70] ;  /* 0x0000700005087984 */ /* 0x000e640000000a00 */
[----:B-1---5:R-:W-:-:S07]  /*0920*/  DADD R10, R16, R8 ;  /* 0x00000000100a7229 */ /* 0x022fce0000000008 */
[----:B------:R-:W1:Y:S02]  /*0930*/  ATOMS.CAST.SPIN.64 P0, [R5+0x70], R8, R10 ;  /* 0x000070080500758d */ /* 0x000e64000180040a */
[----:B-1----:R-:W-:Y:S05]  /*0940*/  @!P0 BRA `(.L_x_37) ;  /* 0xfffffffc00f08947 */ /* 0x002fea000383ffff */
[----:B------:R-:W-:Y:S05]  /*0950*/  BSYNC.RECONVERGENT B1 ;  /* 0x0000000000017941 */ /* 0x000fea0003800200 */
.L_x_36:
[----:B------:R1:W5:Y:S01]  /*0960*/  LDG.E.64 R16, desc[UR6][R14.64+0x78] ;  /* 0x000078060e107981 */ /* 0x000362000c1e1b00 */
[----:B------:R-:W-:Y:S01]  /*0970*/  BSSY.RECONVERGENT B1, `(.L_x_38) ;  /* 0x0000005000017945 */ /* 0x000fe20003800200 */
.L_x_39:
[----:B------:R-:W0:Y:S02]  /*0980*/  LDS.64 R8, [R5+0x78] ;  /* 0x0000780005087984 */ /* 0x000e240000000a00 */
[----:B0----5:R-:W-:-:S07]  /*0990*/  DADD R10, R16, R8 ;  /* 0x00000000100a7229 */ /* 0x021fce0000000008 */
[----:B------:R-:W0:Y:S02]  /*09a0*/  ATOMS.CAST.SPIN.64 P0, [R5+0x78], R8, R10 ;  /* 0x000078080500758d */ /* 0x000e24000180040a */
[----:B0-----:R-:W-:Y:S05]  /*09b0*/  @!P0 BRA `(.L_x_39) ;  /* 0xfffffffc00f08947 */ /* 0x001fea000383ffff */
[----:B------:R-:W-:Y:S05]  /*09c0*/  BSYNC.RECONVERGENT B1 ;  /* 0x0000000000017941 */ /* 0x000fea0003800200 */
.L_x_38:
[----:B------:R0:W5:Y:S01]  /*09d0*/  LDG.E.64 R16, desc[UR6][R14.64+0x80] ;  /* 0x000080060e107981 */ /* 0x000162000c1e1b00 */
[----:B------:R-:W-:Y:S01]  /*09e0*/  BSSY.RECONVERGENT B1, `(.L_x_40) ;  /* 0x0000005000017945 */ /* 0x000fe20003800200 */
.L_x_41:
[----:B------:R-:W1:Y:S02]  /*09f0*/  LDS.64 R8, [R5+0x80] ;  /* 0x0000800005087984 */ /* 0x000e640000000a00 */
[----:B-1---5:R-:W-:-:S07]  /*0a00*/  DADD R10, R16, R8 ;  /* 0x00000000100a7229 */ /* 0x022fce0000000008 */
[----:B------:R-:W1:Y:S02]  /*0a10*/  ATOMS.CAST.SPIN.64 P0, [R5+0x80], R8, R10 ;  /* 0x000080080500758d */ /* 0x000e64000180040a */
[----:B-1----:R-:W-:Y:S05]  /*0a20*/  @!P0 BRA `(.L_x_41) ;  /* 0xfffffffc00f08947 */ /* 0x002fea000383ffff */
[----:B------:R-:W-:Y:S05]  /*0a30*/  BSYNC.RECONVERGENT B1 ;  /* 0x0000000000017941 */ /* 0x000fea0003800200 */
.L_x_40:
[----:B------:R1:W5:Y:S01]  /*0a40*/  LDG.E.64 R16, desc[UR6][R14.64+0x88] ;  /* 0x000088060e107981 */ /* 0x000362000c1e1b00 */
[----:B------:R-:W-:Y:S01]  /*0a50*/  BSSY.RECONVERGENT B1, `(.L_x_42) ;  /* 0x0000005000017945 */ /* 0x000fe20003800200 */
.L_x_43:
[----:B------:R-:W0:Y:S02]  /*0a60*/  LDS.64 R8, [R5+0x88] ;  /* 0x0000880005087984 */ /* 0x000e240000000a00 */
[----:B0----5:R-:W-:-:S07]  /*0a70*/  DADD R10, R16, R8 ;  /* 0x00000000100a7229 */ /* 0x021fce0000000008 */
[----:B------:R-:W0:Y:S02]  /*0a80*/  ATOMS.CAST.SPIN.64 P0, [R5+0x88], R8, R10 ;  /* 0x000088080500758d */ /* 0x000e24000180040a */
[----:B0-----:R-:W-:Y:S05]  /*0a90*/  @!P0 BRA `(.L_x_43) ;  /* 0xfffffffc00f08947 */ /* 0x001fea000383ffff */
[----:B------:R-:W-:Y:S05]  /*0aa0*/  BSYNC.RECONVERGENT B1 ;  /* 0x0000000000017941 */ /* 0x000fea0003800200 */
.L_x_42:
[----:B------:R0:W5:Y:S01]  /*0ab0*/  LDG.E.64 R16, desc[UR6][R14.64+0x90] ;  /* 0x000090060e107981 */ /* 0x000162000c1e1b00 */
[----:B------:R-:W-:Y:S01]  /*0ac0*/  BSSY.RECONVERGENT B1, `(.L_x_44) ;  /* 0x0000005000017945 */ /* 0x000fe20003800200 */
.L_x_45:
[----:B------:R-:W1:Y:S02]  /*0ad0*/  LDS.64 R8, [R5+0x90] ;  /* 0x0000900005087984 */ /* 0x000e640000000a00 */
[----:B-1---5:R-:W-:-:S07]  /*0ae0*/  DADD R10, R16, R8 ;  /* 0x00000000100a7229 */ /* 0x022fce0000000008 */
[----:B------:R-:W1:Y:S02]  /*0af0*/  ATOMS.CAST.SPIN.64 P0, [R5+0x90], R8, R10 ;  /* 0x000090080500758d */ /* 0x000e64000180040a */
[----:B-1----:R-:W-:Y:S05]  /*0b00*/  @!P0 BRA `(.L_x_45) ;  /* 0xfffffffc00f08947 */ /* 0x002fea000383ffff */
[----:B------:R-:W-:Y:S05]  /*0b10*/  BSYNC.RECONVERGENT B1 ;  /* 0x0000000000017941 */ /* 0x000fea0003800200 */
.L_x_44:
[----:B0-234-:R-:W5:Y:S01]  /*0b20*/  LDG.E.64 R14, desc[UR6][R14.64+0x98] ;  /* 0x000098060e0e7981 */ /* 0x01df62000c1e1b00 */
[----:B------:R-:W-:Y:S01]  /*0b30*/  BSSY.RECONVERGENT B1, `(.L_x_46) ;  /* 0x0000005000017945 */ /* 0x000fe20003800200 */
.L_x_47:
[----:B------:R-:W0:Y:S02]  /*0b40*/  LDS.64 R8, [R5+0x98] ;  /* 0x0000980005087984 */ /* 0x000e240000000a00 */
[----:B0----5:R-:W-:-:S07]  /*0b50*/  DADD R10, R14, R8 ;  /* 0x000000000e0a7229 */ /* 0x021fce0000000008 */
[----:B------:R-:W0:Y:S02]  /*0b60*/  ATOMS.CAST.SPIN.64 P0, [R5+0x98], R8, R10 ;  /* 0x000098080500758d */ /* 0x000e24000180040a */
[----:B0-----:R-:W-:Y:S05]  /*0b70*/  @!P0 BRA `(.L_x_47) ;  /* 0xfffffffc00f08947 */ /* 0x001fea000383ffff */
[----:B------:R-:W-:Y:S05]  /*0b80*/  BSYNC.RECONVERGENT B1 ;  /* 0x0000000000017941 */ /* 0x000fea0003800200 */
.L_x_46:
[----:B------:R-:W-:-:S05]  /*0b90*/  LEA R4, R4, R7, 0x2 ;  /* 0x0000000704047211 */ /* 0x000fca00078e10ff */
[----:B------:R0:W-:Y:S02]  /*0ba0*/  ATOMS.POPC.INC.32 RZ, [R4+URZ] ;  /* 0x0000000004ff7f8c */ /* 0x0001e4000d8000ff */
.L_x_7:
[----:B------:R-:W-:Y:S05]  /*0bb0*/  BSYNC.RECONVERGENT B0 ;  /* 0x0000000000007941 */ /* 0x000fea0003800200 */
.L_x_6:
[----:B------:R-:W-:Y:S01]  /*0bc0*/  BAR.SYNC.DEFER_BLOCKING 0x0 ;  /* 0x0000000000007b1d */ /* 0x000fe20000010000 */
[C---:B------:R-:W-:Y:S02]  /*0bd0*/  ISETP.GE.AND P1, PT, R13.reuse, R6, PT ;  /* 0x000000060d00720c */ /* 0x040fe40003f26270 */
[----:B------:R-:W-:-:S03]  /*0be0*/  ISETP.GE.AND P0, PT, R13, R0, PT ;  /* 0x000000000d00720c */ /* 0x000fc60003f06270 */
[----:B------:R-:W-:Y:S08]  /*0bf0*/  BSSY.RECONVERGENT B0, `(.L_x_48) ;  /* 0x000000d000007945 */ /* 0x000ff00003800200 */
[----:B------:R-:W-:Y:S05]  /*0c00*/  @P1 BRA `(.L_x_49) ;  /* 0x00000000002c1947 */ /* 0x000fea0003800000 */
[----:B------:R-:W1:Y:S01]  /*0c10*/  LDC.64 R10, c[0x0][0x388] ;  /* 0x0000e200ff0a7b82 */ /* 0x000e620000000a00 */
[----:B------:R-:W-:Y:S02]  /*0c20*/  IMAD R12, R6, UR4, RZ ;  /* 0x00000004060c7c24 */ /* 0x000fe4000f8e02ff */
[----:B------:R-:W-:-:S07]  /*0c30*/  IMAD.MOV.U32 R15, RZ, RZ, R13 ;  /* 0x000000ffff0f7224 */ /* 0x000fce00078e000d */
.L_x_50:
[----:B0-2---:R-:W-:Y:S01]  /*0c40*/  LEA R4, R15, R3, 0x3 ;  /* 0x000000030f047211 */ /* 0x005fe200078e18ff */
[----:B------:R-:W-:Y:S01]  /*0c50*/  IMAD.IADD R9, R12, 0x1, R15 ;  /* 0x000000010c097824 */ /* 0x000fe200078e020f */
[----:B------:R-:W-:-:S03]  /*0c60*/  IADD3 R15, PT, PT, R2, R15, RZ ;  /* 0x0000000f020f7210 */ /* 0x000fc60007ffe0ff */
[----:B-1----:R-:W-:Y:S01]  /*0c70*/  IMAD.WIDE R8, R9, 0x8, R10 ;  /* 0x0000000809087825 */ /* 0x002fe200078e020a */
[----:B------:R-:W0:Y:S01]  /*0c80*/  LDS.64 R4, [R4] ;  /* 0x0000000004047984 */ /* 0x000e220000000a00 */
[----:B------:R-:W-:-:S03]  /*0c90*/  ISETP.GE.AND P1, PT, R15, R6, PT ;  /* 0x000000060f00720c */ /* 0x000fc60003f26270 */
[----:B0-----:R2:W-:Y:S10]  /*0ca0*/  STG.E.64 desc[UR6][R8.64], R4 ;  /* 0x0000000408007986 */ /* 0x0015f4000c101b06 */
[----:B------:R-:W-:Y:S05]  /*0cb0*/  @!P1 BRA `(.L_x_50) ;  /* 0xfffffffc00e09947 */ /* 0x000fea000383ffff */
.L_x_49:
[----:B------:R-:W-:Y:S05]  /*0cc0*/  BSYNC.RECONVERGENT B0 ;  /* 0x0000000000007941 */ /* 0x000fea0003800200 */
.L_x_48:
[----:B------:R-:W-:Y:S05]  /*0cd0*/  @P0 EXIT ;  /* 0x000000000000094d */ /* 0x000fea0003800000 */
[----:B--2---:R-:W1:Y:S02]  /*0ce0*/  LDC.64 R8, c[0x0][0x390] ;  /* 0x0000e400ff087b82 */ /* 0x004e640000000a00 */
.L_x_51:
[----:B--2---:R-:W-:Y:S02]  /*0cf0*/  IMAD R3, R13, 0x4, R7 ;  /* 0x000000040d037824 */ /* 0x004fe400078e0207 */
[----:B------:R-:W-:Y:S01]  /*0d00*/  IMAD R5, R0, UR4, R13 ;  /* 0x0000000400057c24 */ /* 0x000fe2000f8e020d */
[----:B------:R-:W-:-:S03]  /*0d10*/  IADD3 R13, PT, PT, R2, R13, RZ ;  /* 0x0000000d020d7210 */ /* 0x000fc60007ffe0ff */
[----:B------:R-:W2:Y:S01]  /*0d20*/  LDS R3, [R3] ;  /* 0x0000000003037984 */ /* 0x000ea20000000800 */
[----:B01----:R-:W-:Y:S01]  /*0d30*/  IMAD.WIDE R4, R5, 0x4, R8 ;  /* 0x0000000405047825 */ /* 0x003fe200078e0208 */
[----:B------:R-:W-:-:S04]  /*0d40*/  ISETP.GE.AND P0, PT, R13, R0, PT ;  /* 0x000000000d00720c */ /* 0x000fc80003f06270 */
[----:B--2---:R2:W-:Y:S09]  /*0d50*/  STG.E desc[UR6][R4.64], R3 ;  /* 0x0000000304007986 */ /* 0x0045f2000c101906 */
[----:B------:R-:W-:Y:S05]  /*0d60*/  @!P0 BRA `(.L_x_51) ;  /* 0xfffffffc00e08947 */ /* 0x000fea000383ffff */
[----:B------:R-:W-:Y:S05]  /*0d70*/  EXIT ;  /* 0x000000000000794d */ /* 0x000fea0003800000 */
.L_x_52:
[----:B------:R-:W-:-:S00]  /*0d80*/  BRA `(.L_x_52) ;  /* 0xfffffffc00fc7947 */ /* 0x000fc0000383ffff */
[----:B------:R-:W-:-:S00]  /*0d90*/  NOP ;  /* 0x0000000000007918 */ /* 0x000fc00000000000 */
        /* <DEDUP_REMOVED lines=14> */
.L_x_63:


//--------------------- .text._Z22assign_clusters_kernelP5PointPdPiii --------------------------
	.section	.text._Z22assign_clusters_kernelP5PointPdPiii,"ax",@progbits
	.align	128
        .global         _Z22assign_clusters_kernelP5PointPdPiii
        .type           _Z22assign_clusters_kernelP5PointPdPiii,@function
        .size           _Z22assign_clusters_kernelP5PointPdPiii,(.L_x_62 - _Z22assign_clusters_kernelP5PointPdPiii)
        .other          _Z22assign_clusters_kernelP5PointPdPiii,@"STO_CUDA_ENTRY STV_DEFAULT"
_Z22assign_clusters_kernelP5PointPdPiii:
.text._Z22assign_clusters_kernelP5PointPdPiii:
[----:B------:R-:W-:Y:S01]  /*0000*/  LDC R1, c[0x0][0x37c] ;  /* 0x0000df00ff017b82 */ /* 0x000fe20000000800 */
[----:B------:R-:W0:Y:S07]  /*0010*/  S2R R3, SR_TID.X ;  /* 0x0000000000037919 */ /* 0x000e2e0000002100 */
[----:B------:R-:W0:Y:S01]  /*0020*/  S2UR UR8, SR_CTAID.X ;  /* 0x00000000000879c3 */ /* 0x000e220000002500 */
[----:B------:R-:W1:Y:S07]  /*0030*/  LDCU UR4, c[0x0][0x398] ;  /* 0x00007300ff0477ac */ /* 0x000e6e0008000800 */
[----:B------:R-:W0:Y:S02]  /*0040*/  LDC R0, c[0x0][0x360] ;  /* 0x0000d800ff007b82 */ /* 0x000e240000000800 */
[----:B0-----:R-:W-:-:S05]  /*0050*/  IMAD R0, R0, UR8, R3 ;  /* 0x0000000800007c24 */ /* 0x001fca000f8e0203 */
[----:B-1----:R-:W-:-:S13]  /*0060*/  ISETP.GE.AND P0, PT, R0, UR4, PT ;  /* 0x0000000400007c0c */ /* 0x002fda000bf06270 */
[----:B------:R-:W-:Y:S05]  /*0070*/  @P0 EXIT ;  /* 0x000000000000094d */ /* 0x000fea0003800000 */
[----:B------:R-:W0:Y:S01]  /*0080*/  LDCU UR4, c[0x0][0x39c] ;  /* 0x00007380ff0477ac */ /* 0x000e220008000800 */
[----:B------:R-:W-:Y:S01]  /*0090*/  IMAD.MOV.U32 R0, RZ, RZ, -0x1 ;  /* 0xffffffffff007424 */ /* 0x000fe200078e00ff */
[----:B------:R-:W1:Y:S01]  /*00a0*/  LDCU.64 UR10, c[0x0][0x358] ;  /* 0x00006b00ff0a77ac */ /* 0x000e620008000a00 */
[----:B0-----:R-:W-:-:S09]  /*00b0*/  UISETP.GE.AND UP0, UPT, UR4, 0x1, UPT ;  /* 0x000000010400788c */ /* 0x001fd2000bf06270 */
[----:B-1----:R-:W-:Y:S05]  /*00c0*/  BRA.U !UP0, `(.L_x_53) ;  /* 0x0000000908007547 */ /* 0x002fea000b800000 */
[----:B------:R-:W0:Y:S01]  /*00d0*/  LDC R0, c[0x0][0x360] ;  /* 0x0000d800ff007b82 */ /* 0x000e220000000800 */
[----:B------:R-:W1:Y:S07]  /*00e0*/  LDCU.64 UR6, c[0x0][0x388] ;  /* 0x00007100ff0677ac */ /* 0x000e6e0008000a00 */
[----:B------:R-:W2:Y:S01]  /*00f0*/  LDC.64 R44, c[0x0][0x380] ;  /* 0x0000e000ff2c7b82 */ /* 0x000ea20000000a00 */
[----:B0-----:R-:W-:-:S04]  /*0100*/  IMAD R3, R0, UR8, R3 ;  /* 0x0000000800037c24 */ /* 0x001fc8000f8e0203 */
[----:B--2---:R-:W-:-:S05]  /*0110*/  IMAD.WIDE R44, R3, 0xa8, R44 ;  /* 0x000000a8032c7825 */ /* 0x004fca00078e022c */
[----:B------:R0:W5:Y:S04]  /*0120*/  LDG.E.64 R40, desc[UR10][R44.64] ;  /* 0x0000000a2c287981 */ /* 0x000168000c1e1b00 */
        /* <DEDUP_REMOVED lines=18> */
[----:B------:R0:W5:Y:S01]  /*0250*/  LDG.E.64 R2, desc[UR10][R44.64+0x98] ;  /* 0x0000980a2c027981 */ /* 0x000162000c1e1b00 */
[----:B-1----:R-:W-:Y:S01]  /*0260*/  UIADD3 UR5, UP0, UPT, UR6, 0x50, URZ ;  /* 0x0000005006057890 */ /* 0x002fe2000ff1e0ff */
[----:B------:R-:W-:-:S02]  /*0270*/  HFMA2 R61, -RZ, RZ, 0, 0 ;  /* 0x00000000ff3d7431 */ /* 0x000fc400000001ff */
[----:B------:R-:W-:Y:S01]  /*0280*/  IMAD.MOV.U32 R0, RZ, RZ, -0x1 ;  /* 0xffffffffff007424 */ /* 0x000fe200078e00ff */
[----:B------:R-:W-:Y:S01]  /*0290*/  UIADD3 UR4, UPT, UPT, -UR4, URZ, URZ ;  /* 0x000000ff04047290 */ /* 0x000fe2000fffe1ff */
[----:B------:R-:W-:Y:S01]  /*02a0*/  IMAD.MOV.U32 R42, RZ, RZ, 0x0 ;  /* 0x00000000ff2a7424 */ /* 0x000fe200078e00ff */
[----:B------:R-:W-:Y:S01]  /*02b0*/  UIADD3.X UR6, UPT, UPT, URZ, UR7, URZ, UP0, !UPT ;  /* 0x00000007ff067290 */ /* 0x000fe200087fe4ff */
[----:B------:R-:W-:Y:S01]  /*02c0*/  IMAD.MOV.U32 R43, RZ, RZ, 0x41cdcd65 ;  /* 0x41cdcd65ff2b7424 */ /* 0x000fe200078e00ff */
[----:B------:R-:W-:-:S04]  /*02d0*/  MOV R46, UR5 ;  /* 0x00000005002e7c02 */ /* 0x000fc80008000f00 */
[----:B0-----:R-:W-:-:S07]  /*02e0*/  IMAD.U32 R47, RZ, RZ, UR6 ;  /* 0x00000006ff2f7e24 */ /* 0x001fce000f8e00ff */
.L_x_56:
[----:B------:R-:W-:Y:S01]  /*02f0*/  IMAD.MOV.U32 R44, RZ, RZ, R46 ;  /* 0x000000ffff2c7224 */ /* 0x000fe200078e002e */
[----:B------:R-:W-:-:S05]  /*0300*/  MOV R45, R47 ;  /* 0x0000002f002d7202 */ /* 0x000fca0000000f00 */
[----:B------:R-:W2:Y:S04]  /*0310*/  LDG.E.64 R54, desc[UR10][R44.64+-0x48] ;  /* 0xffffb80a2c367981 */ /* 0x000ea8000c1e1b00 */
[----:B------:R-:W3:Y:S04]  /*0320*/  LDG.E.64 R52, desc[UR10][R44.64+-0x50] ;  /* 0xffffb00a2c347981 */ /* 0x000ee8000c1e1b00 */
[----:B------:R-:W4:Y:S04]  /*0330*/  LDG.E.64 R50, desc[UR10][R44.64+-0x40] ;  /* 0xffffc00a2c327981 */ /* 0x000f28000c1e1b00 */
[----:B------:R-:W4:Y:S04]  /*0340*/  LDG.E.64 R46, desc[UR10][R44.64+-0x38] ;  /* 0xffffc80a2c2e7981 */ /* 0x000f28000c1e1b00 */
[----:B------:R-:W4:Y:S01]  /*0350*/  LDG.E.64 R48, desc[UR10][R44.64+-0x30] ;  /* 0xffffd00a2c307981 */ /* 0x000f22000c1e1b00 */
[----:B--2--5:R-:W-:-:S02]  /*0360*/  DADD R54, R38, -R54 ;  /* 0x0000000026367229 */ /* 0x024fc40000000836 */
[----:B---3--:R-:W-:-:S06]  /*0370*/  DADD R52, R40, -R52 ;  /* 0x0000000028347229 */ /* 0x008fcc0000000834 */
[----:B------:R-:W-:Y:S02]  /*0380*/  DMUL R54, R54, R54 ;  /* 0x0000003636367228 */ /* 0x000fe40000000000 */
[----:B----4-:R-:W-:Y:S01]  /*0390*/  DADD R56, R36, -R50 ;  /* 0x0000000024387229 */ /* 0x010fe20000000832 */
[----:B------:R-:W2:Y:S05]  /*03a0*/  LDG.E.64 R50, desc[UR10][R44.64+-0x28] ;  /* 0xffffd80a2c327981 */ /* 0x000eaa000c1e1b00 */
[----:B------:R-:W-:Y:S01]  /*03b0*/  DFMA R54, R52, R52, R54 ;  /* 0x000000343436722b */ /* 0x000fe20000000036 */
[----:B------:R-:W3:Y:S01]  /*03c0*/  LDG.E.64 R52, desc[UR10][R44.64+-0x20] ;  /* 0xffffe00a2c347981 */ /* 0x000ee2000c1e1b00 */
[----:B------:R-:W-:-:S06]  /*03d0*/  DADD R46, R34, -R46 ;  /* 0x00000000222e7229 */ /* 0x000fcc000000082e */
[----:B------:R-:W-:Y:S02]  /*03e0*/  DFMA R56, R56, R56, R54 ;  /* 0x000000383838722b */ /* 0x000fe40000000036 */
[----:B------:R-:W4:Y:S01]  /*03f0*/  LDG.E.64 R54, desc[UR10][R44.64+-0x18] ;  /* 0xffffe80a2c367981 */ /* 0x000f22000c1e1b00 */
[----:B------:R-:W-:-:S05]  /*0400*/  DADD R48, R32, -R48 ;  /* 0x0000000020307229 */ /* 0x000fca0000000830 */
[----:B------:R-:W-:Y:S01]  /*0410*/  DFMA R56, R46, R46, R56 ;  /* 0x0000002e2e38722b */ /* 0x000fe20000000038 */
[----:B------:R-:W4:Y:S07]  /*0420*/  LDG.E.64 R46, desc[UR10][R44.64+-0x10] ;  /* 0xfffff00a2c2e7981 */ /* 0x000f2e000c1e1b00 */
[----:B------:R-:W-:Y:S01]  /*0430*/  DFMA R56, R48, R48, R56 ;  /* 0x000000303038722b */ /* 0x000fe20000000038 */
[----:B------:R-:W4:Y:S01]  /*0440*/  LDG.E.64 R48, desc[UR10][R44.64+-0x8] ;  /* 0xfffff80a2c307981 */ /* 0x000f22000c1e1b00 */
[----:B--2---:R-:W-:-:S02]  /*0450*/  DADD R50, R30, -R50 ;  /* 0x000000001e327229 */ /* 0x004fc40000000832 */
[----:B---3--:R-:W-:-:S06]  /*0460*/  DADD R52, R28, -R52 ;  /* 0x000000001c347229 */ /* 0x008fcc0000000834 */
[----:B------:R-:W-:Y:S02]  /*0470*/  DFMA R56, R50, R50, R56 ;  /* 0x000000323238722b */ /* 0x000fe40000000038 */
[----:B------:R-:W2:Y:S01]  /*0480*/  LDG.E.64 R50, desc[UR10][R44.64] ;  /* 0x0000000a2c327981 */ /* 0x000ea2000c1e1b00 */
[----:B----4-:R-:W-:-:S05]  /*0490*/  DADD R54, R26, -R54 ;  /* 0x000000001a367229 */ /* 0x010fca0000000836 */
[----:B------:R-:W-:Y:S01]  /*04a0*/  DFMA R56, R52, R52, R56 ;  /* 0x000000343438722b */ /* 0x000fe20000000038 */
[----:B------:R-:W3:Y:S01]  /*04b0*/  LDG.E.64 R52, desc[UR10][R44.64+0x8] ;  /* 0x0000080a2c347981 */ /* 0x000ee2000c1e1b00 */
[----:B------:R-:W-:-:S06]  /*04c0*/  DADD R46, R24, -R46 ;  /* 0x00000000182e7229 */ /* 0x000fcc000000082e */
[----:B------:R-:W-:Y:S01]  /*04d0*/  DFMA R56, R54, R54, R56 ;  /* 0x000000363638722b */ /* 0x000fe20000000038 */
[----:B------:R-:W4:Y:S07]  /*04e0*/  LDG.E.64 R54, desc[UR10][R44.64+0x10] ;  /* 0x0000100a2c367981 */ /* 0x000f2e000c1e1b00 */
[----:B------:R-:W-:Y:S02]  /*04f0*/  DFMA R46, R46, R46, R56 ;  /* 0x0000002e2e2e722b */ /* 0x000fe40000000038 */
[----:B------:R-:W-:Y:S01]  /*0500*/  DADD R56, R22, -R48 ;  /* 0x0000000016387229 */ /* 0x000fe20000000830 */
[----:B------:R-:W4:Y:S07]  /*0510*/  LDG.E.64 R48, desc[UR10][R44.64+0x18] ;  /* 0x0000180a2c307981 */ /* 0x000f2e000c1e1b00 */
[----:B------:R-:W-:Y:S01]  /*0520*/  DFMA R56, R56, R56, R46 ;  /* 0x000000383838722b */ /* 0x000fe2000000002e */
[----:B------:R-:W4:Y:S01]  /*0530*/  LDG.E.64 R46, desc[UR10][R44.64+0x20] ;  /* 0x0000200a2c2e7981 */ /* 0x000f22000c1e1b00 */
[----:B--2---:R-:W-:-:S08]  /*0540*/  DADD R50, R20, -R50 ;  /* 0x0000000014327229 */ /* 0x004fd00000000832 */
[----:B------:R-:W-:Y:S02]  /*0550*/  DFMA R56, R50, R50, R56 ;  /* 0x000000323238722b */ /* 0x000fe40000000038 */
[----:B---3--:R-:W-:Y:S01]  /*0560*/  DADD R52, R18, -R52 ;  /* 0x0000000012347229 */ /* 0x008fe20000000834 */
[----:B------:R-:W2:Y:S01]  /*0570*/  LDG.E.64 R50, desc[UR10][R44.64+0x28] ;  /* 0x0000280a2c327981 */ /* 0x000ea2000c1e1b00 */
[----:B----4-:R-:W-:-:S06]  /*0580*/  DADD R54, R16, -R54 ;  /* 0x0000000010367229 */ /* 0x010fcc0000000836 */
[----:B------:R-:W-:-:S08]  /*0590*/  DFMA R56, R52, R52, R56 ;  /* 0x000000343438722b */ /* 0x000fd00000000038 */
[----:B------:R-:W-:Y:S02]  /*05a0*/  DFMA R56, R54, R54, R56 ;  /* 0x000000363638722b */ /* 0x000fe40000000038 */
[----:B------:R-:W-:Y:S01]  /*05b0*/  DADD R52, R14, -R48 ;  /* 0x000000000e347229 */ /* 0x000fe20000000830 */
[----:B------:R-:W3:Y:S04]  /*05c0*/  LDG.E.64 R54, desc[UR10][R44.64+0x40] ;  /* 0x0000400a2c367981 */ /* 0x000ee8000c1e1b00 */
[----:B------:R-:W4:Y:S03]  /*05d0*/  LDG.E.64 R48, desc[UR10][R44.64+0x30] ;  /* 0x0000300a2c307981 */ /* 0x000f26000c1e1b00 */
[----:B------:R-:W-:-:S02]  /*05e0*/  DFMA R56, R52, R52, R56 ;  /* 0x000000343438722b */ /* 0x000fc40000000038 */
[----:B------:R-:W-:Y:S01]  /*05f0*/  DADD R52, R12, -R46 ;  /* 0x000000000c347229 */ /* 0x000fe2000000082e */
[----:B------:R-:W3:Y:S07]  /*0600*/  LDG.E.64 R46, desc[UR10][R44.64+0x38] ;  /* 0x0000380a2c2e7981 */ /* 0x000eee000c1e1b00 */
[----:B------:R-:W-:Y:S02]  /*0610*/  DFMA R56, R52, R52, R56 ;  /* 0x000000343438722b */ /* 0x000fe40000000038 */
[----:B------:R-:W3:Y:S01]  /*0620*/  LDG.E.64 R52, desc[UR10][R44.64+0x48] ;  /* 0x0000480a2c347981 */ /* 0x000ee2000c1e1b00 */
[----:B------:R-:W-:Y:S01]  /*0630*/  BSSY.RECONVERGENT B0, `(.L_x_54) ;  /* 0x000001f000007945 */ /* 0x000fe20003800200 */
[----:B--2---:R-:W-:-:S08]  /*0640*/  DADD R50, R10, -R50 ;  /* 0x000000000a327229 */ /* 0x004fd00000000832 */
[----:B------:R-:W-:Y:S02]  /*0650*/  DFMA R56, R50, R50, R56 ;  /* 0x000000323238722b */ /* 0x000fe40000000038 */
[----:B----4-:R-:W-:Y:S02]  /*0660*/  DADD R48, R8, -R48 ;  /* 0x0000000008307229 */ /* 0x010fe40000000830 */
[----:B---3--:R-:W-:-:S06]  /*0670*/  DADD R46, R6, -R46 ;  /* 0x00000000062e7229 */ /* 0x008fcc000000082e */
[----:B------:R-:W-:Y:S02]  /*0680*/  DFMA R56, R48, R48, R56 ;  /* 0x000000303038722b */ /* 0x000fe40000000038 */
[----:B------:R-:W-:-:S06]  /*0690*/  DADD R54, R4, -R54 ;  /* 0x0000000004367229 */ /* 0x000fcc0000000836 */
[----:B------:R-:W-:Y:S02]  /*06a0*/  DFMA R56, R46, R46, R56 ;  /* 0x0000002e2e38722b */ /* 0x000fe40000000038 */
[----:B------:R-:W-:-:S06]  /*06b0*/  DADD R52, R2, -R52 ;  /* 0x0000000002347229 */ /* 0x000fcc0000000834 */
[----:B------:R-:W-:-:S08]  /*06c0*/  DFMA R46, R54, R54, R56 ;  /* 0x00000036362e722b */ /* 0x000fd00000000038 */
[----:B------:R-:W-:-:S06]  /*06d0*/  DFMA R46, R52, R52, R46 ;  /* 0x00000034342e722b */ /* 0x000fcc000000002e */
[----:B------:R-:W0:Y:S04]  /*06e0*/  MUFU.RSQ64H R49, R47 ;  /* 0x0000002f00317308 */ /* 0x000e280000001c00 */
[----:B------:R-:W-:Y:S01]  /*06f0*/  VIADD R48, R47, 0xfcb00000 ;  /* 0xfcb000002f307836 */ /* 0x000fe20000000000 */
[----:B------:R-:W-:Y:S01]  /*0700*/  MOV R53, 0x3fd80000 ;  /* 0x3fd8000000357802 */ /* 0x000fe20000000f00 */
[----:B------:R-:W-:-:S04]  /*0710*/  IMAD.MOV.U32 R52, RZ, RZ, 0x0 ;  /* 0x00000000ff347424 */ /* 0x000fc800078e00ff */
[----:B0-----:R-:W-:-:S08]  /*0720*/  DMUL R50, R48, R48 ;  /* 0x0000003030327228 */ /* 0x001fd00000000000 */
[----:B------:R-:W-:-:S08]  /*0730*/  DFMA R50, R46, -R50, 1 ;  /* 0x3ff000002e32742b */ /* 0x000fd00000000832 */
[----:B------:R-:W-:Y:S02]  /*0740*/  DFMA R52, R50, R52, 0.5 ;  /* 0x3fe000003234742b */ /* 0x000fe40000000034 */
[----:B------:R-:W-:-:S08]  /*0750*/  DMUL R50, R48, R50 ;  /* 0x0000003230327228 */ /* 0x000fd00000000000 */
[----:B------:R-:W-:Y:S01]  /*0760*/  DFMA R50, R52, R50, R48 ;  /* 0x000000323432722b */ /* 0x000fe20000000030 */
[----:B------:R-:W-:-:S07]  /*0770*/  ISETP.GE.U32.AND P0, PT, R48, 0x7ca00000, PT ;  /* 0x7ca000003000780c */ /* 0x000fce0003f06070 */
[----:B------:R-:W-:Y:S02]  /*0780*/  DMUL R52, R46, R50 ;  /* 0x000000322e347228 */ /* 0x000fe40000000000 */
[----:B------:R-:W-:Y:S02]  /*0790*/  VIADD R57, R51, 0xfff00000 ;  /* 0xfff0000033397836 */ /* 0x000fe40000000000 */
[----:B------:R-:W-:-:S04]  /*07a0*/  IMAD.MOV.U32 R56, RZ, RZ, R50 ;  /* 0x000000ffff387224 */ /* 0x000fc800078e0032 */
[----:B------:R-:W-:-:S08]  /*07b0*/  DFMA R54, R52, -R52, R46 ;  /* 0x800000343436722b */ /* 0x000fd0000000002e */
[----:B------:R-:W-:Y:S01]  /*07c0*/  DFMA R58, R54, R56, R52 ;  /* 0x00000038363a722b */ /* 0x000fe20000000034 */
[----:B------:R-:W-:Y:S10]  /*07d0*/  @!P0 BRA `(.L_x_55) ;  /* 0x0000000000108947 */ /* 0x000ff40003800000 */
[----:B------:R-:W-:-:S07]  /*07e0*/  MOV R58, 0x800 ;  /* 0x00000800003a7802 */ /* 0x000fce0000000f00 */
[----:B------:R-:W-:Y:S05]  /*07f0*/  CALL.REL.NOINC `($__internal_0_$__cuda_sm20_dsqrt_rn_f64_mediumpath_v1) ;  /* 0x00000000007c7944 */ /* 0x000fea0003c00000 */
[----:B------:R-:W-:Y:S01]  /*0800*/  MOV R58, R48 ;  /* 0x00000030003a7202 */ /* 0x000fe20000000f00 */
[----:B------:R-:W-:-:S07]  /*0810*/  IMAD.MOV.U32 R59, RZ, RZ, R49 ;  /* 0x000000ffff3b7224 */ /* 0x000fce00078e0031 */
.L_x_55:
[----:B------:R-:W-:Y:S05]  /*0820*/  BSYNC.RECONVERGENT B0 ;  /* 0x0000000000007941 */ /* 0x000fea0003800200 */
.L_x_54:
[----:B------:R-:W-:Y:S01]  /*0830*/  UIADD3 UR4, UPT, UPT, UR4, 0x1, URZ ;  /* 0x0000000104047890 */ /* 0x000fe2000fffe0ff */
[----:B------:R-:W-:Y:S01]  /*0840*/  DSETP.GEU.AND P0, PT, R58, R42, PT ;  /* 0x0000002a3a00722a */ /* 0x000fe20003f0e000 */
[----:B------:R-:W-:Y:S02]  /*0850*/  IADD3 R46, P1, PT, R44, 0xa0, RZ ;  /* 0x000000a02c2e7810 */ /* 0x000fe40007f3e0ff */
[----:B------:R-:W-:-:S03]  /*0860*/  UISETP.NE.AND UP0, UPT, UR4, URZ, UPT ;  /* 0x000000ff0400728c */ /* 0x000fc6000bf05270 */
[----:B------:R-:W-:Y:S01]  /*0870*/  SEL R0, R61, R0, !P0 ;  /* 0x000000003d007207 */ /* 0x000fe20004000000 */
[----:B------:R-:W-:Y:S01]  /*0880*/  IMAD.X R47, RZ, RZ, R45, P1 ;  /* 0x000000ffff2f7224 */ /* 0x000fe200008e062d */
[----:B------:R-:W-:Y:S02]  /*0890*/  FSEL R42, R58, R42, !P0 ;  /* 0x0000002a3a2a7208 */ /* 0x000fe40004000000 */
[----:B------:R-:W-:Y:S02]  /*08a0*/  FSEL R43, R59, R43, !P0 ;  /* 0x0000002b3b2b7208 */ /* 0x000fe40004000000 */
[----:B------:R-:W-:Y:S01]  /*08b0*/  IADD3 R61, PT, PT, R61, 0x1, RZ ;  /* 0x000000013d3d7810 */ /* 0x000fe20007ffe0ff */
[----:B------:R-:W-:Y:S06]  /*08c0*/  BRA.U UP0, `(.L_x_56) ;  /* 0xfffffff900887547 */ /* 0x000fec000b83ffff */
.L_x_53:
[----:B------:R-:W0:Y:S01]  /*08d0*/  S2R R4, SR_TID.X ;  /* 0x0000000000047919 */ /* 0x000e220000002100 */
[----:B------:R-:W0:Y:S08]  /*08e0*/  S2UR UR5, SR_CTAID.X ;  /* 0x00000000000579c3 */ /* 0x000e300000002500 */
[----:B------:R-:W0:Y:S08]  /*08f0*/  LDC R5, c[0x0][0x360] ;  /* 0x0000d800ff057b82 */ /* 0x000e300000000800 */
[----:B------:R-:W1:Y:S01]  /*0900*/  LDC.64 R2, c[0x0][0x380] ;  /* 0x0000e000ff027b82 */ /* 0x000e620000000a00 */
[----:B0-----:R-:W-:-:S04]  /*0910*/  IMAD R5, R5, UR5, R4 ;  /* 0x0000000505057c24 */ /* 0x001fc8000f8e0204 */
[----:B-1----:R-:W-:-:S05]  /*0920*/  IMAD.WIDE R2, R5, 0xa8, R2 ;  /* 0x000000a805027825 */ /* 0x002fca00078e0202 */
[----:B------:R-:W2:Y:S02]  /*0930*/  LDG.E R5, desc[UR10][R2.64+0xa0] ;  /* 0x0000a00a02057981 */ /* 0x000ea4000c1e1900 */
[----:B--2---:R-:W-:-:S13]  /*0940*/  ISETP.NE.AND P0, PT, R5, R0, PT ;  /* 0x000000000500720c */ /* 0x004fda0003f05270 */
[----:B------:R-:W-:Y:S05]  /*0950*/  @!P0 EXIT ;  /* 0x000000000000894d */ /* 0x000fea0003800000 */
[----:B------:R-:W0:Y:S01]  /*0960*/  S2R R6, SR_LANEID ;  /* 0x0000000000067919 */ /* 0x000e220000000000 */
[----:B------:R-:W1:Y:S01]  /*0970*/  LDC.64 R4, c[0x0][0x390] ;  /* 0x0000e400ff047b82 */ /* 0x000e620000000a00 */
[----:B------:R-:W-:Y:S02]  /*0980*/  VOTEU.ANY UR4, UPT, PT ;  /* 0x0000000000047886 */ /* 0x000fe400038e0100 */
[----:B------:R-:W-:Y:S02]  /*0990*/  UFLO.U32 UR5, UR4 ;  /* 0x00000004000572bd */ /* 0x000fe400080e0000 */
[----:B------:R-:W1:Y:S01]  /*09a0*/  POPC R7, UR4 ;  /* 0x0000000400077d09 */ /* 0x000e620008000000 */
[----:B------:R-:W-:Y:S03]  /*09b0*/  STG.E desc[UR10][R2.64+0xa0], R0 ;  /* 0x0000a00002007986 */ /* 0x000fe6000c10190a */
[----:B0-----:R-:W-:-:S13]  /*09c0*/  ISETP.EQ.U32.AND P0, PT, R6, UR5, PT ;  /* 0x0000000506007c0c */ /* 0x001fda000bf02070 */
[----:B-1----:R-:W-:Y:S01]  /*09d0*/  @P0 REDG.E.ADD.STRONG.GPU desc[UR10][R4.64], R7 ;  /* 0x000000070400098e */ /* 0x002fe2000c12e10a */
[----:B------:R-:W-:Y:S05]  /*09e0*/  EXIT ;  /* 0x000000000000794d */ /* 0x000fea0003800000 */
        .weak           $__internal_0_$__cuda_sm20_dsqrt_rn_f64_mediumpath_v1
        .type           $__internal_0_$__cuda_sm20_dsqrt_rn_f64_mediumpath_v1,@function
        .size           $__internal_0_$__cuda_sm20_dsqrt_rn_f64_mediumpath_v1,(.L_x_62 - $__internal_0_$__cuda_sm20_dsqrt_rn_f64_mediumpath_v1)
$__internal_0_$__cuda_sm20_dsqrt_rn_f64_mediumpath_v1:
[----:B------:R-:W-:Y:S01]  /*09f0*/  ISETP.GE.U32.AND P0, PT, R48, -0x3400000, PT ;  /* 0xfcc000003000780c */ /* 0x000fe20003f06070 */
[----:B------:R-:W-:Y:S01]  /*0a00*/  BSSY.RECONVERGENT B1, `(.L_x_57) ;  /* 0x0000024000017945 */ /* 0x000fe20003800200 */
[----:B------:R-:W-:-:S11]  /*0a10*/  IMAD.MOV.U32 R51, RZ, RZ, R57 ;  /* 0x000000ffff337224 */ /* 0x000fd600078e0039 */
[----:B------:R-:W-:Y:S05]  /*0a20*/  @!P0 BRA `(.L_x_58) ;  /* 0x0000000000208947 */ /* 0x000fea0003800000 */
[----:B------:R-:W-:-:S10]  /*0a30*/  DFMA.RM R50, R54, R50, R52 ;  /* 0x000000323632722b */ /* 0x000fd40000004034 */
[----:B------:R-:W-:-:S05]  /*0a40*/  IADD3 R48, P0, PT, R50, 0x1, RZ ;  /* 0x0000000132307810 */ /* 0x000fca0007f1e0ff */
[----:B------:R-:W-:-:S06]  /*0a50*/  IMAD.X R49, RZ, RZ, R51, P0 ;  /* 0x000000ffff317224 */ /* 0x000fcc00000e0633 */
[----:B------:R-:W-:-:S08]  /*0a60*/  DFMA.RP R46, -R50, R48, R46 ;  /* 0x00000030322e722b */ /* 0x000fd0000000812e */
[----:B------:R-:W-:-:S06]  /*0a70*/  DSETP.GT.AND P0, PT, R46, RZ, PT ;  /* 0x000000ff2e00722a */ /* 0x000fcc0003f04000 */
[----:B------:R-:W-:Y:S02]  /*0a80*/  FSEL R48, R48, R50, P0 ;  /* 0x0000003230307208 */ /* 0x000fe40000000000 */
[----:B------:R-:W-:Y:S01]  /*0a90*/  FSEL R49, R49, R51, P0 ;  /* 0x0000003331317208 */ /* 0x000fe20000000000 */
[----:B------:R-:W-:Y:S06]  /*0aa0*/  BRA `(.L_x_59) ;  /* 0x0000000000647947 */ /* 0x000fec0003800000 */
.L_x_58:
[----:B------:R-:W-:-:S14]  /*0ab0*/  DSETP.NE.AND P0, PT, R46, RZ, PT ;  /* 0x000000ff2e00722a */ /* 0x000fdc0003f05000 */
[----:B------:R-:W-:Y:S05]  /*0ac0*/  @!P0 BRA `(.L_x_60) ;  /* 0x0000000000588947 */ /* 0x000fea0003800000 */
[----:B------:R-:W-:-:S13]  /*0ad0*/  ISETP.GE.AND P0, PT, R47, RZ, PT ;  /* 0x000000ff2f00720c */ /* 0x000fda0003f06270 */
[----:B------:R-:W-:Y:S01]  /*0ae0*/  @!P0 MOV R48, 0x0 ;  /* 0x0000000000308802 */ /* 0x000fe20000000f00 */
[----:B------:R-:W-:Y:S01]  /*0af0*/  @!P0 IMAD.MOV.U32 R49, RZ, RZ, -0x80000 ;  /* 0xfff80000ff318424 */ /* 0x000fe200078e00ff */
[----:B------:R-:W-:Y:S06]  /*0b00*/  @!P0 BRA `(.L_x_59) ;  /* 0x00000000004c8947 */ /* 0x000fec0003800000 */
[----:B------:R-:W-:-:S13]  /*0b10*/  ISETP.GT.AND P0, PT, R47, 0x7fefffff, PT ;  /* 0x7fefffff2f00780c */ /* 0x000fda0003f04270 */
[----:B------:R-:W-:Y:S05]  /*0b20*/  @P0 BRA `(.L_x_60) ;  /* 0x0000000000400947 */ /* 0x000fea0003800000 */
[----:B------:R-:W-:Y:S01]  /*0b30*/  DMUL R46, R46, 8.11296384146066816958e+31 ;  /* 0x469000002e2e7828 */ /* 0x000fe20000000000 */
[----:B------:R-:W-:Y:S01]  /*0b40*/  IMAD.MOV.U32 R48, RZ, RZ, RZ ;  /* 0x000000ffff307224 */ /* 0x000fe200078e00ff */
[----:B------:R-:W-:Y:S01]  /*0b50*/  MOV R52, 0x0 ;  /* 0x0000000000347802 */ /* 0x000fe20000000f00 */
[----:B------:R-:W-:-:S03]  /*0b60*/  IMAD.MOV.U32 R53, RZ, RZ, 0x3fd80000 ;  /* 0x3fd80000ff357424 */ /* 0x000fc600078e00ff */
[----:B------:R-:W0:Y:S02]  /*0b70*/  MUFU.RSQ64H R49, R47 ;  /* 0x0000002f00317308 */ /* 0x000e240000001c00 */
[----:B0-----:R-:W-:-:S08]  /*0b80*/  DMUL R50, R48, R48 ;  /* 0x0000003030327228 */ /* 0x001fd00000000000 */
[----:B------:R-:W-:-:S08]  /*0b90*/  DFMA R50, R46, -R50, 1 ;  /* 0x3ff000002e32742b */ /* 0x000fd00000000832 */
[----:B------:R-:W-:Y:S02]  /*0ba0*/  DFMA R52, R50, R52, 0.5 ;  /* 0x3fe000003234742b */ /* 0x000fe40000000034 */
[----:B------:R-:W-:-:S08]  /*0bb0*/  DMUL R50, R48, R50 ;  /* 0x0000003230327228 */ /* 0x000fd00000000000 */
[----:B------:R-:W-:-:S08]  /*0bc0*/  DFMA R50, R52, R50, R48 ;  /* 0x000000323432722b */ /* 0x000fd00000000030 */
[----:B------:R-:W-:Y:S02]  /*0bd0*/  DMUL R48, R46, R50 ;  /* 0x000000322e307228 */ /* 0x000fe40000000000 */
[----:B------:R-:W-:-:S06]  /*0be0*/  IADD3 R51, PT, PT, R51, -0x100000, RZ ;  /* 0xfff0000033337810 */ /* 0x000fcc0007ffe0ff */
[----:B------:R-:W-:-:S08]  /*0bf0*/  DFMA R52, R48, -R48, R46 ;  /* 0x800000303034722b */ /* 0x000fd0000000002e */
[----:B------:R-:W-:-:S10]  /*0c00*/  DFMA R48, R50, R52, R48 ;  /* 0x000000343230722b */ /* 0x000fd40000000030 */
[----:B------:R-:W-:Y:S01]  /*0c10*/  VIADD R49, R49, 0xfcb00000 ;  /* 0xfcb0000031317836 */ /* 0x000fe20000000000 */
[----:B------:R-:W-:Y:S06]  /*0c20*/  BRA `(.L_x_59) ;  /* 0x0000000000047947 */ /* 0x000fec0003800000 */
.L_x_60:
[----:B------:R-:W-:-:S11]  /*0c30*/  DADD R48, R46, R46 ;  /* 0x000000002e307229 */ /* 0x000fd6000000002e */
.L_x_59:
[----:B------:R-:W-:Y:S05]  /*0c40*/  BSYNC.RECONVERGENT B1 ;  /* 0x0000000000017941 */ /* 0x000fea0003800200 */
.L_x_57:
[----:B------:R-:W-:-:S04]  /*0c50*/  MOV R59, 0x0 ;  /* 0x00000000003b7802 */ /* 0x000fc80000000f00 */
[----:B------:R-:W-:Y:S05]  /*0c60*/  RET.REL.NODEC R58 `(_Z22assign_clusters_kernelP5PointPdPiii) ;  /* 0xfffffff03ae47950 */ /* 0x000fea0003c3ffff */
.L_x_61:
        /* <DEDUP_REMOVED lines=9> */
.L_x_62:


//--------------------- .nv.shared._Z27compute_partial_sums_kernelP5PointPdPiii --------------------------
	.section	.nv.shared._Z27compute_partial_sums_kernelP5PointPdPiii,"aw",@nobits
	.sectionflags	@""
	.align	16
	.zero		1024


//--------------------- .nv.shared.reserved.0     --------------------------
	.section	.nv.shared.reserved.0,"aw",@nobits
	.weak		__nv_reservedSMEM_offset_0_alias
	.size		__nv_reservedSMEM_offset_0_alias, 0, 64
	.other		__nv_reservedSMEM_offset_0_alias,@"STO_CUDA_RESERVED_SHARED STV_DEFAULT"
__nv_reservedSMEM_offset_0_alias:
	.zero		0
	.zero		64


//--------------------- .nv.shared._Z22assign_clusters_kernelP5PointPdPiii --------------------------
	.section	.nv.shared._Z22assign_clusters_kernelP5PointPdPiii,"aw",@nobits
	.sectionflags	@""
	.align	16
	.zero		1024


//--------------------- .nv.constant0._Z27compute_partial_sums_kernelP5PointPdPiii --------------------------
	.section	.nv.constant0._Z27compute_partial_sums_kernelP5PointPdPiii,"a",@progbits
	.sectionflags	@""
	.align	4
.nv.constant0._Z27compute_partial_sums_kernelP5PointPdPiii:
	.zero		928


//--------------------- .nv.constant0._Z22assign_clusters_kernelP5PointPdPiii --------------------------
	.section	.nv.constant0._Z22assign_clusters_kernelP5PointPdPiii,"a",@progbits
	.sectionflags	@""
	.align	4
.nv.constant0._Z22assign_clusters_kernelP5PointPdPiii:
	.zero		928


//--------------------- SYMBOLS --------------------------

	.type		.nv.reservedSmem.offset0,@object
	.size		.nv.reservedSmem.offset0,0x4
	.type		.nv.reservedSmem.cap,@object
	.size		.nv.reservedSmem.cap,0x4
